// auto-generated by cutlass_sweep.gemm — config: {"arch": "sm_100", "cluster_m": 1, "cluster_n": 1, "dtype": "e4m3", "dtype_b": "e5m2", "layout": "tt", "stages": 0, "tile_k": 128, "tile_m": 128, "tile_n": 64}
#include "cutlass/cutlass.h"
#include "cutlass/gemm/collective/collective_builder.hpp"
#include "cutlass/gemm/device/gemm_universal_adapter.h"
#include "cutlass/gemm/kernel/gemm_universal.hpp"
#include "cutlass/epilogue/collective/collective_builder.hpp"

using ElemA = cutlass::float_e4m3_t;
using ElemB = cutlass::float_e5m2_t;
using ElemCD = cutlass::float_e4m3_t;
using Acc  = float;
using TileShape    = cute::Shape<cute::_128, cute::_64, cute::_128>;
using ClusterShape = cute::Shape<cute::_1, cute::_1, cute::_1>;

using CollectiveEpilogue = typename cutlass::epilogue::collective::CollectiveBuilder<
    cutlass::arch::Sm100, cutlass::arch::OpClassTensorOp,
    TileShape, ClusterShape,
    cutlass::epilogue::collective::EpilogueTileAuto,
    Acc, Acc,
    ElemCD, cutlass::layout::RowMajor, 128 / cutlass::sizeof_bits<ElemCD>::value,
    ElemCD, cutlass::layout::RowMajor, 128 / cutlass::sizeof_bits<ElemCD>::value,
    cutlass::epilogue::collective::EpilogueScheduleAuto
  >::CollectiveOp;

using CollectiveMainloop = typename cutlass::gemm::collective::CollectiveBuilder<
    cutlass::arch::Sm100, cutlass::arch::OpClassTensorOp,
    ElemA, cutlass::layout::ColumnMajor, 128 / cutlass::sizeof_bits<ElemA>::value,
    ElemB, cutlass::layout::ColumnMajor, 128 / cutlass::sizeof_bits<ElemB>::value,
    Acc,
    TileShape, ClusterShape,
    cutlass::gemm::collective::StageCountAutoCarveout<static_cast<int>(sizeof(typename CollectiveEpilogue::SharedStorage))>,
    cutlass::gemm::collective::KernelScheduleAuto
  >::CollectiveOp;

using GemmKernel = cutlass::gemm::kernel::GemmUniversal<
    cute::Shape<int,int,int,int>,
    CollectiveMainloop,
    CollectiveEpilogue
>;
using Gemm = cutlass::gemm::device::GemmUniversalAdapter<GemmKernel>;

// Force the device kernel symbol into the cubin without needing a host main.
auto* _anchor = &cutlass::device_kernel<GemmKernel>;


// ===== COMPILED SASS (sm_100a) =====

	.target	sm_100a

	.elftype	@"ET_EXEC"


//--------------------- .note.nv.tkinfo           --------------------------
	.section	.note.nv.tkinfo,"",@"SHT_NOTE"
	.sectionflags	@"SHF_NOTE_NV_TKINFO"
	.tkinfo
        /*0018*/ 	.word	0x00000002
        /*0030*/ 	.string	""
        /*0030*/ 	.string	"ptxas"
        /*0030*/ 	.string	"Cuda compilation tools, release 13.0, V13.0.88"
        /*0030*/ 	.string	"Build cuda_13.0.r13.0/compiler.36424714_0"
        /*0030*/ 	.string	"-arch sm_100a -m 64 "



//--------------------- .note.nv.cuinfo           --------------------------
	.section	.note.nv.cuinfo,"",@"SHT_NOTE"
	.sectionflags	@"SHF_NOTE_NV_CUINFO"
        /*0018*/ 	.short	0x0002
        /*001a*/ 	.short	0x0064
        /*001c*/ 	.short	0x0082
	.zero		2


//--------------------- .nv.info                  --------------------------
	.section	.nv.info,"",@"SHT_CUDA_INFO"
	.align	4


	//----- nvinfo : EIATTR_REGCOUNT
	.align		4
        /*0000*/ 	.byte	0x04, 0x2f
        /*0002*/ 	.short	(.L_19 - .L_18)
	.align		4
.L_18:
        /*0004*/ 	.word	index@(_ZN7cutlass13device_kernelINS_4gemm6kernel13GemmUniversalIN4cute5tupleIJiiiiEEENS1_10collective13CollectiveMmaINS1_35MainloopSm100TmaUmmaWarpSpecializedILi8ELi2ELi4ENS5_IJNS4_1CILi1EEESB_SB_EEEEENS5_IJNSA_ILi128EEENSA_ILi64EEESE_EEENS_12float_e4m3_tENS5_IJSB_llEEENS_12float_e5m2_tENS5_IJlSB_lEEENS4_8TiledMMAINS4_8MMA_AtomIJNS4_10MMA_TraitsINS4_19SM100_MMA_F8F6F4_SSEJSH_SJ_fSE_SF_NS4_17integral_constantINS4_4UMMA5MajorELSR_1EEENSP_ISR_LSR_0EEENSP_INSQ_7ScaleInELSU_0EEESV_EEEEEENS4_6LayoutISC_NS5_IJNSA_ILi0EEESZ_SZ_EEEEENS5_IJNS4_10UnderscoreES12_S12_EEEEENS4_13SM90_TMA_LOADENS4_14ComposedLayoutINS4_7SwizzleILi3ELi4ELi3EEENS4_18smem_ptr_flag_bitsILi8EEENSY_INS5_IJSE_NSA_ILi8EEEEEENS5_IJSB_SE_EEEEEEEvNS4_8identityES15_NS16_IS18_S1A_NSY_INS5_IJS1B_SE_EEENS5_IJSE_SB_EEEEEEEvS1G_EENS_8epilogue10collective18CollectiveEpilogueINS1M_23Sm100TmaWarpSpecializedILi1ELi1ELi64ELb0ELb0EEEJSG_NS5_IJNSY_ISE_SB_EENSY_ISF_SB_EEEEESH_SK_SH_SK_NS1M_6fusion15FusionCallbacksIS1Q_NS1U_17LinearCombinationISH_fSH_fLNS_15FloatRoundStyleE2EEESG_S1T_JEEENS4_5SM1004TMEM4LOAD26SM100_TMEM_LOAD_32dp32b64xES15_NS16_INS17_ILi2ELi4ELi3EEES1A_NSY_INS5_IJS1B_SF_EEENS5_IJSF_SB_EEEEEEENS4_39AutoVectorizingCopyWithAssumedAlignmentILi128EEENS4_14SM90_TMA_STOREES28_S2A_S2A_EEEvvEEEEvNT_6ParamsE)
        /*0008*/ 	.word	0x000000c2


	//----- nvinfo : EIATTR_FRAME_SIZE
	.align		4
.L_19:
        /*000c*/ 	.byte	0x04, 0x11
        /*000e*/ 	.short	(.L_21 - .L_20)
	.align		4
.L_20:
        /*0010*/ 	.word	index@($__internal_2_$__cuda_sm10x_tcgen05_guardrail_trap_unallocated_columns_being_dealloced)
        /*0014*/ 	.word	0x00000000


	//----- nvinfo : EIATTR_FRAME_SIZE
	.align		4
.L_21:
        /*0018*/ 	.byte	0x04, 0x11
        /*001a*/ 	.short	(.L_23 - .L_22)
	.align		4
.L_22:
        /*001c*/ 	.word	index@($__internal_1_$__cuda_sm10x_tcgen05_guardrail_trap_phase_invalid_during_alloc)
        /*0020*/ 	.word	0x00000000


	//----- nvinfo : EIATTR_FRAME_SIZE
	.align		4
.L_23:
        /*0024*/ 	.byte	0x04, 0x11
        /*0026*/ 	.short	(.L_25 - .L_24)
	.align		4
.L_24:
        /*0028*/ 	.word	index@($__internal_0_$__cuda_sm10x_tcgen05_guardrail_trap_col_being_dealloced_not_returned_by_alloc)
        /*002c*/ 	.word	0x00000000


	//----- nvinfo : EIATTR_FRAME_SIZE
	.align		4
.L_25:
        /*0030*/ 	.byte	0x04, 0x11
        /*0032*/ 	.short	(.L_27 - .L_26)
	.align		4
.L_26:
        /*0034*/ 	.word	index@(_ZN7cutlass13device_kernelINS_4gemm6kernel13GemmUniversalIN4cute5tupleIJiiiiEEENS1_10collective13CollectiveMmaINS1_35MainloopSm100TmaUmmaWarpSpecializedILi8ELi2ELi4ENS5_IJNS4_1CILi1EEESB_SB_EEEEENS5_IJNSA_ILi128EEENSA_ILi64EEESE_EEENS_12float_e4m3_tENS5_IJSB_llEEENS_12float_e5m2_tENS5_IJlSB_lEEENS4_8TiledMMAINS4_8MMA_AtomIJNS4_10MMA_TraitsINS4_19SM100_MMA_F8F6F4_SSEJSH_SJ_fSE_SF_NS4_17integral_constantINS4_4UMMA5MajorELSR_1EEENSP_ISR_LSR_0EEENSP_INSQ_7ScaleInELSU_0EEESV_EEEEEENS4_6LayoutISC_NS5_IJNSA_ILi0EEESZ_SZ_EEEEENS5_IJNS4_10UnderscoreES12_S12_EEEEENS4_13SM90_TMA_LOADENS4_14ComposedLayoutINS4_7SwizzleILi3ELi4ELi3EEENS4_18smem_ptr_flag_bitsILi8EEENSY_INS5_IJSE_NSA_ILi8EEEEEENS5_IJSB_SE_EEEEEEEvNS4_8identityES15_NS16_IS18_S1A_NSY_INS5_IJS1B_SE_EEENS5_IJSE_SB_EEEEEEEvS1G_EENS_8epilogue10collective18CollectiveEpilogueINS1M_23Sm100TmaWarpSpecializedILi1ELi1ELi64ELb0ELb0EEEJSG_NS5_IJNSY_ISE_SB_EENSY_ISF_SB_EEEEESH_SK_SH_SK_NS1M_6fusion15FusionCallbacksIS1Q_NS1U_17LinearCombinationISH_fSH_fLNS_15FloatRoundStyleE2EEESG_S1T_JEEENS4_5SM1004TMEM4LOAD26SM100_TMEM_LOAD_32dp32b64xES15_NS16_INS17_ILi2ELi4ELi3EEES1A_NSY_INS5_IJS1B_SF_EEENS5_IJSF_SB_EEEEEEENS4_39AutoVectorizingCopyWithAssumedAlignmentILi128EEENS4_14SM90_TMA_STOREES28_S2A_S2A_EEEvvEEEEvNT_6ParamsE)
        /*0038*/ 	.word	0x00000000


	//----- nvinfo : EIATTR_MIN_STACK_SIZE
	.align		4
.L_27:
        /*003c*/ 	.byte	0x04, 0x12
        /*003e*/ 	.short	(.L_29 - .L_28)
	.align		4
.L_28:
        /*0040*/ 	.word	index@(_ZN7cutlass13device_kernelINS_4gemm6kernel13GemmUniversalIN4cute5tupleIJiiiiEEENS1_10collective13CollectiveMmaINS1_35MainloopSm100TmaUmmaWarpSpecializedILi8ELi2ELi4ENS5_IJNS4_1CILi1EEESB_SB_EEEEENS5_IJNSA_ILi128EEENSA_ILi64EEESE_EEENS_12float_e4m3_tENS5_IJSB_llEEENS_12float_e5m2_tENS5_IJlSB_lEEENS4_8TiledMMAINS4_8MMA_AtomIJNS4_10MMA_TraitsINS4_19SM100_MMA_F8F6F4_SSEJSH_SJ_fSE_SF_NS4_17integral_constantINS4_4UMMA5MajorELSR_1EEENSP_ISR_LSR_0EEENSP_INSQ_7ScaleInELSU_0EEESV_EEEEEENS4_6LayoutISC_NS5_IJNSA_ILi0EEESZ_SZ_EEEEENS5_IJNS4_10UnderscoreES12_S12_EEEEENS4_13SM90_TMA_LOADENS4_14ComposedLayoutINS4_7SwizzleILi3ELi4ELi3EEENS4_18smem_ptr_flag_bitsILi8EEENSY_INS5_IJSE_NSA_ILi8EEEEEENS5_IJSB_SE_EEEEEEEvNS4_8identityES15_NS16_IS18_S1A_NSY_INS5_IJS1B_SE_EEENS5_IJSE_SB_EEEEEEEvS1G_EENS_8epilogue10collective18CollectiveEpilogueINS1M_23Sm100TmaWarpSpecializedILi1ELi1ELi64ELb0ELb0EEEJSG_NS5_IJNSY_ISE_SB_EENSY_ISF_SB_EEEEESH_SK_SH_SK_NS1M_6fusion15FusionCallbacksIS1Q_NS1U_17LinearCombinationISH_fSH_fLNS_15FloatRoundStyleE2EEESG_S1T_JEEENS4_5SM1004TMEM4LOAD26SM100_TMEM_LOAD_32dp32b64xES15_NS16_INS17_ILi2ELi4ELi3EEES1A_NSY_INS5_IJS1B_SF_EEENS5_IJSF_SB_EEEEEEENS4_39AutoVectorizingCopyWithAssumedAlignmentILi128EEENS4_14SM90_TMA_STOREES28_S2A_S2A_EEEvvEEEEvNT_6ParamsE)
        /*0044*/ 	.word	0x00000000
.L_29:


//--------------------- .nv.compat                --------------------------
	.section	.nv.compat,"",@"SHT_CUDA_COMPAT_INFO"
	.align	4
        /*0000*/ 	.byte	0x02, 0x09, 0x01, 0x00, 0x02, 0x02, 0x02, 0x00, 0x02, 0x05, 0x05, 0x00, 0x03, 0x07, 0x01, 0x01
        /*0010*/ 	.byte	0x02, 0x03, 0x01, 0x00, 0x02, 0x06, 0x01, 0x00, 0x04, 0x0b, 0x08, 0x00, 0x09, 0x00, 0x00, 0x00
        /*0020*/ 	.byte	0x00, 0x00, 0x00, 0x00


//--------------------- .nv.info._ZN7cutlass13device_kernelINS_4gemm6kernel13GemmUniversalIN4cute5tupleIJiiiiEEENS1_10collective13CollectiveMmaINS1_35MainloopSm100TmaUmmaWarpSpecializedILi8ELi2ELi4ENS5_IJNS4_1CILi1EEESB_SB_EEEEENS5_IJNSA_ILi128EEENSA_ILi64EEESE_EEENS_12float_e4m3_tENS5_IJSB_llEEENS_12float_e5m2_tENS5_IJlSB_lEEENS4_8TiledMMAINS4_8MMA_AtomIJNS4_10MMA_TraitsINS4_19SM100_MMA_F8F6F4_SSEJSH_SJ_fSE_SF_NS4_17integral_constantINS4_4UMMA5MajorELSR_1EEENSP_ISR_LSR_0EEENSP_INSQ_7ScaleInELSU_0EEESV_EEEEEENS4_6LayoutISC_NS5_IJNSA_ILi0EEESZ_SZ_EEEEENS5_IJNS4_10UnderscoreES12_S12_EEEEENS4_13SM90_TMA_LOADENS4_14ComposedLayoutINS4_7SwizzleILi3ELi4ELi3EEENS4_18smem_ptr_flag_bitsILi8EEENSY_INS5_IJSE_NSA_ILi8EEEEEENS5_IJSB_SE_EEEEEEEvNS4_8identityES15_NS16_IS18_S1A_NSY_INS5_IJS1B_SE_EEENS5_IJSE_SB_EEEEEEEvS1G_EENS_8epilogue10collective18CollectiveEpilogueINS1M_23Sm100TmaWarpSpecializedILi1ELi1ELi64ELb0ELb0EEEJSG_NS5_IJNSY_ISE_SB_EENSY_ISF_SB_EEEEESH_SK_SH_SK_NS1M_6fusion15FusionCallbacksIS1Q_NS1U_17LinearCombinationISH_fSH_fLNS_15FloatRoundStyleE2EEESG_S1T_JEEENS4_5SM1004TMEM4LOAD26SM100_TMEM_LOAD_32dp32b64xES15_NS16_INS17_ILi2ELi4ELi3EEES1A_NSY_INS5_IJS1B_SF_EEENS5_IJSF_SB_EEEEEEENS4_39AutoVectorizingCopyWithAssumedAlignmentILi128EEENS4_14SM90_TMA_STOREES28_S2A_S2A_EEEvvEEEEvNT_6ParamsE --------------------------
	.section	.nv.info._ZN7cutlass13device_kernelINS_4gemm6kernel13GemmUniversalIN4cute5tupleIJiiiiEEENS1_10collective13CollectiveMmaINS1_35MainloopSm100TmaUmmaWarpSpecializedILi8ELi2ELi4ENS5_IJNS4_1CILi1EEESB_SB_EEEEENS5_IJNSA_ILi128EEENSA_ILi64EEESE_EEENS_12float_e4m3_tENS5_IJSB_llEEENS_12float_e5m2_tENS5_IJlSB_lEEENS4_8TiledMMAINS4_8MMA_AtomIJNS4_10MMA_TraitsINS4_19SM100_MMA_F8F6F4_SSEJSH_SJ_fSE_SF_NS4_17integral_constantINS4_4UMMA5MajorELSR_1EEENSP_ISR_LSR_0EEENSP_INSQ_7ScaleInELSU_0EEESV_EEEEEENS4_6LayoutISC_NS5_IJNSA_ILi0EEESZ_SZ_EEEEENS5_IJNS4_10UnderscoreES12_S12_EEEEENS4_13SM90_TMA_LOADENS4_14ComposedLayoutINS4_7SwizzleILi3ELi4ELi3EEENS4_18smem_ptr_flag_bitsILi8EEENSY_INS5_IJSE_NSA_ILi8EEEEEENS5_IJSB_SE_EEEEEEEvNS4_8identityES15_NS16_IS18_S1A_NSY_INS5_IJS1B_SE_EEENS5_IJSE_SB_EEEEEEEvS1G_EENS_8epilogue10collective18CollectiveEpilogueINS1M_23Sm100TmaWarpSpecializedILi1ELi1ELi64ELb0ELb0EEEJSG_NS5_IJNSY_ISE_SB_EENSY_ISF_SB_EEEEESH_SK_SH_SK_NS1M_6fusion15FusionCallbacksIS1Q_NS1U_17LinearCombinationISH_fSH_fLNS_15FloatRoundStyleE2EEESG_S1T_JEEENS4_5SM1004TMEM4LOAD26SM100_TMEM_LOAD_32dp32b64xES15_NS16_INS17_ILi2ELi4ELi3EEES1A_NSY_INS5_IJS1B_SF_EEENS5_IJSF_SB_EEEEEEENS4_39AutoVectorizingCopyWithAssumedAlignmentILi128EEENS4_14SM90_TMA_STOREES28_S2A_S2A_EEEvvEEEEvNT_6ParamsE,"",@"SHT_CUDA_INFO"
	.sectionflags	@""
	.align	4


	//----- nvinfo : EIATTR_CUDA_API_VERSION
	.align		4
        /*0000*/ 	.byte	0x04, 0x37
        /*0002*/ 	.short	(.L_31 - .L_30)
.L_30:
        /*0004*/ 	.word	0x00000082


	//----- nvinfo : EIATTR_KPARAM_INFO
	.align		4
.L_31:
        /*0008*/ 	.byte	0x04, 0x17
        /*000a*/ 	.short	(.L_33 - .L_32)
.L_32:
        /*000c*/ 	.word	0x00000000
        /*0010*/ 	.short	0x0000
        /*0012*/ 	.short	0x0000
        /*0014*/ 	.byte	0x00, 0xf0, 0x01, 0x20


	//----- nvinfo : EIATTR_AT_ENTRY_FRAGMENTS
	.align		4
.L_33:
        /*0018*/ 	.byte	0x04, 0x4f
        /*001a*/ 	.short	(.L_35 - .L_34)


	//   ....[0]....
.L_34:
        /*001c*/ 	.word	0x00000006


	//----- nvinfo : EIATTR_RESERVED_SMEM_USED
	.align		4
.L_35:
        /*0020*/ 	.byte	0x01, 0x41
	.zero		2


	//----- nvinfo : EIATTR_SPARSE_MMA_MASK
	.align		4
        /*0024*/ 	.byte	0x03, 0x50
        /*0026*/ 	.short	0x0000


	//----- nvinfo : EIATTR_TCGEN05_1CTA_USED
	.align		4
        /*0028*/ 	.byte	0x01, 0x51
	.zero		2


	//----- nvinfo : EIATTR_MAXREG_COUNT
	.align		4
        /*002c*/ 	.byte	0x03, 0x1b
        /*002e*/ 	.short	0x00ff


	//----- nvinfo : EIATTR_NUM_BARRIERS
	.align		4
        /*0030*/ 	.byte	0x02, 0x4c
        /*0032*/ 	.byte	0x07
	.zero		1


	//----- nvinfo : EIATTR_EXTERNS
	.align		4
        /*0034*/ 	.byte	0x04, 0x0f
        /*0036*/ 	.short	(.L_37 - .L_36)


	//   ....[0]....
	.align		4
.L_36:
        /*0038*/ 	.word	index@(__assertfail)


	//----- nvinfo : EIATTR_MERCURY_ISA_VERSION
	.align		4
.L_37:
        /*003c*/ 	.byte	0x03, 0x5f
        /*003e*/ 	.short	0x0101


	//----- nvinfo : EIATTR_INT_WARP_WIDE_INSTR_OFFSETS
	.align		4
        /*0040*/ 	.byte	0x04, 0x31
        /*0042*/ 	.short	(.L_39 - .L_38)


	//   ....[0]....
.L_38:
        /*0044*/ 	.word	0x00001e00


	//   ....[1]....
        /*0048*/ 	.word	0x00003a80


	//   ....[2]....
        /*004c*/ 	.word	0x00003aa0


	//   ....[3]....
        /*0050*/ 	.word	0x00003ad0


	//   ....[4]....
        /*0054*/ 	.word	0x000044e0


	//   ....[5]....
        /*0058*/ 	.word	0x000045d0


	//----- nvinfo : EIATTR_COOP_GROUP_MASK_REGIDS
	.align		4
.L_39:
        /*005c*/ 	.byte	0x04, 0x29
        /*005e*/ 	.short	(.L_41 - .L_40)


	//   ....[0]....
.L_40:
        /*0060*/ 	.word	0xffffffff


	//   ....[1]....
        /*0064*/ 	.word	0xffffffff


	//   ....[2]....
        /*0068*/ 	.word	0xffffffff


	//   ....[3]....
        /*006c*/ 	.word	0xffffffff


	//   ....[4]....
        /*0070*/ 	.word	0xffffffff


	//   ....[5]....
        /*0074*/ 	.word	0xffffffff


	//   ....[6]....
        /*0078*/ 	.word	0xffffffff


	//   ....[7]....
        /*007c*/ 	.word	0xffffffff


	//   ....[8]....
        /*0080*/ 	.word	0xffffffff


	//   ....[9]....
        /*0084*/ 	.word	0xffffffff


	//   ....[10]....
        /*0088*/ 	.word	0xffffffff


	//   ....[11]....
        /*008c*/ 	.word	0xffffffff


	//   ....[12]....
        /*0090*/ 	.word	0xffffffff


	//----- nvinfo : EIATTR_COOP_GROUP_INSTR_OFFSETS
	.align		4
.L_41:
        /*0094*/ 	.byte	0x04, 0x28
        /*0096*/ 	.short	(.L_43 - .L_42)


	//   ....[0]....
.L_42:
        /*0098*/ 	.word	0x00000090


	//   ....[1]....
        /*009c*/ 	.word	0x000004d0


	//   ....[2]....
        /*00a0*/ 	.word	0x000006c0


	//   ....[3]....
        /*00a4*/ 	.word	0x00000800


	//   ....[4]....
        /*00a8*/ 	.word	0x00000900


	//   ....[5]....
        /*00ac*/ 	.word	0x00000a70


	//   ....[6]....
        /*00b0*/ 	.word	0x00000c10


	//   ....[7]....
        /*00b4*/ 	.word	0x00001ce0


	//   ....[8]....
        /*00b8*/ 	.word	0x00002d00


	//   ....[9]....
        /*00bc*/ 	.word	0x00002f10


	//   ....[10]....
        /*00c0*/ 	.word	0x00002f40


	//   ....[11]....
        /*00c4*/ 	.word	0x00003960


	//   ....[12]....
        /*00c8*/ 	.word	0x00003b90


	//----- nvinfo : EIATTR_VRC_CTA_INIT_COUNT
	.align		4
.L_43:
        /*00cc*/ 	.byte	0x02, 0x4a
        /*00ce*/ 	.byte	0x80
	.zero		1


	//----- nvinfo : EIATTR_SYSCALL_OFFSETS
	.align		4
        /*00d0*/ 	.byte	0x04, 0x46
        /*00d2*/ 	.short	(.L_45 - .L_44)


	//   ....[0]....
.L_44:
        /*00d4*/ 	.word	0x00004fc0


	//   ....[1]....
        /*00d8*/ 	.word	0x00005100


	//   ....[2]....
        /*00dc*/ 	.word	0x000058a0


	//----- nvinfo : EIATTR_MBARRIER_INSTR_OFFSETS
	.align		4
.L_45:
        /*00e0*/ 	.byte	0x04, 0x39
        /*00e2*/ 	.short	(.L_47 - .L_46)


	//   ....[0]....
.L_46:
        /*00e4*/ 	.word	0x000005b0
        /*00e8*/ 	.word	0x000000ff
        /*00ec*/ 	.word	0x00000000
        /*00f0*/ 	.short	0x0100
        /*00f2*/ 	.byte	0x05
	.zero		1


	//   ....[1]....
        /*00f4*/ 	.word	0x000005c0
        /*00f8*/ 	.word	0x000000ff
        /*00fc*/ 	.word	0x00000040
        /*0100*/ 	.short	0x0100
        /*0102*/ 	.byte	0x05
	.zero		1


	//   ....[2]....
        /*0104*/ 	.word	0x000005d0
        /*0108*/ 	.word	0x000000ff
        /*010c*/ 	.word	0x00000008
        /*0110*/ 	.short	0x0100
        /*0112*/ 	.byte	0x05
	.zero		1


	//   ....[3]....
        /*0114*/ 	.word	0x000005e0
        /*0118*/ 	.word	0x000000ff
        /*011c*/ 	.word	0x00000048
        /*0120*/ 	.short	0x0100
        /*0122*/ 	.byte	0x05
	.zero		1


	//   ....[4]....
        /*0124*/ 	.word	0x000005f0
        /*0128*/ 	.word	0x000000ff
        /*012c*/ 	.word	0x00000010
        /*0130*/ 	.short	0x0100
        /*0132*/ 	.byte	0x05
	.zero		1


	//   ....[5]....
        /*0134*/ 	.word	0x00000600
        /*0138*/ 	.word	0x000000ff
        /*013c*/ 	.word	0x00000050
        /*0140*/ 	.short	0x0100
        /*0142*/ 	.byte	0x05
	.zero		1


	//   ....[6]....
        /*0144*/ 	.word	0x00000610
        /*0148*/ 	.word	0x000000ff
        /*014c*/ 	.word	0x00000018
        /*0150*/ 	.short	0x0100
        /*0152*/ 	.byte	0x05
	.zero		1


	//   ....[7]....
        /*0154*/ 	.word	0x00000620
        /*0158*/ 	.word	0x000000ff
        /*015c*/ 	.word	0x00000058
        /*0160*/ 	.short	0x0100
        /*0162*/ 	.byte	0x05
	.zero		1


	//   ....[8]....
        /*0164*/ 	.word	0x00000630
        /*0168*/ 	.word	0x000000ff
        /*016c*/ 	.word	0x00000020
        /*0170*/ 	.short	0x0100
        /*0172*/ 	.byte	0x05
	.zero		1


	//   ....[9]....
        /*0174*/ 	.word	0x00000640
        /*0178*/ 	.word	0x000000ff
        /*017c*/ 	.word	0x00000060
        /*0180*/ 	.short	0x0100
        /*0182*/ 	.byte	0x05
	.zero		1


	//   ....[10]....
        /*0184*/ 	.word	0x00000650
        /*0188*/ 	.word	0x000000ff
        /*018c*/ 	.word	0x00000028
        /*0190*/ 	.short	0x0100
        /*0192*/ 	.byte	0x05
	.zero		1


	//   ....[11]....
        /*0194*/ 	.word	0x00000660
        /*0198*/ 	.word	0x000000ff
        /*019c*/ 	.word	0x00000068
        /*01a0*/ 	.short	0x0100
        /*01a2*/ 	.byte	0x05
	.zero		1


	//   ....[12]....
        /*01a4*/ 	.word	0x00000670
        /*01a8*/ 	.word	0x000000ff
        /*01ac*/ 	.word	0x00000030
        /*01b0*/ 	.short	0x0100
        /*01b2*/ 	.byte	0x05
	.zero		1


	//   ....[13]....
        /*01b4*/ 	.word	0x00000680
        /*01b8*/ 	.word	0x000000ff
        /*01bc*/ 	.word	0x00000070
        /*01c0*/ 	.short	0x0100
        /*01c2*/ 	.byte	0x05
	.zero		1


	//   ....[14]....
        /*01c4*/ 	.word	0x00000690
        /*01c8*/ 	.word	0x000000ff
        /*01cc*/ 	.word	0x00000038
        /*01d0*/ 	.short	0x0100
        /*01d2*/ 	.byte	0x05
	.zero		1


	//   ....[15]....
        /*01d4*/ 	.word	0x000006a0
        /*01d8*/ 	.word	0x000000ff
        /*01dc*/ 	.word	0x00000078
        /*01e0*/ 	.short	0x0100
        /*01e2*/ 	.byte	0x05
	.zero		1


	//   ....[16]....
        /*01e4*/ 	.word	0x000007d0
        /*01e8*/ 	.word	0x000000ff
        /*01ec*/ 	.word	0x00000080
        /*01f0*/ 	.short	0x0100
        /*01f2*/ 	.byte	0x06
	.zero		1


	//   ....[17]....
        /*01f4*/ 	.word	0x000007e0
        /*01f8*/ 	.word	0x000000ff
        /*01fc*/ 	.word	0x00000088
        /*0200*/ 	.short	0x0100
        /*0202*/ 	.byte	0x06
	.zero		1


	//   ....[18]....
        /*0204*/ 	.word	0x000008d0
        /*0208*/ 	.word	0x000000ff
        /*020c*/ 	.word	0x00000090
        /*0210*/ 	.short	0x0100
        /*0212*/ 	.byte	0x05
	.zero		1


	//   ....[19]....
        /*0214*/ 	.word	0x000008e0
        /*0218*/ 	.word	0x000000ff
        /*021c*/ 	.word	0x00000098
        /*0220*/ 	.short	0x0100
        /*0222*/ 	.byte	0x05
	.zero		1


	//   ....[20]....
        /*0224*/ 	.word	0x00000a20
        /*0228*/ 	.word	0x000000ff
        /*022c*/ 	.word	0x000000a0
        /*0230*/ 	.short	0x0100
        /*0232*/ 	.byte	0x05
	.zero		1


	//   ....[21]....
        /*0234*/ 	.word	0x00000a30
        /*0238*/ 	.word	0x000000ff
        /*023c*/ 	.word	0x000000b0
        /*0240*/ 	.short	0x0100
        /*0242*/ 	.byte	0x05
	.zero		1


	//   ....[22]....
        /*0244*/ 	.word	0x00000a40
        /*0248*/ 	.word	0x000000ff
        /*024c*/ 	.word	0x000000a8
        /*0250*/ 	.short	0x0100
        /*0252*/ 	.byte	0x05
	.zero		1


	//   ....[23]....
        /*0254*/ 	.word	0x00000a50
        /*0258*/ 	.word	0x000000ff
        /*025c*/ 	.word	0x000000b8
        /*0260*/ 	.short	0x0100
        /*0262*/ 	.byte	0x05
	.zero		1


	//   ....[24]....
        /*0264*/ 	.word	0x00000b80
        /*0268*/ 	.word	0x000000ff
        /*026c*/ 	.word	0x000000c0
        /*0270*/ 	.short	0x0100
        /*0272*/ 	.byte	0x06
	.zero		1


	//   ....[25]....
        /*0274*/ 	.word	0x00000b90
        /*0278*/ 	.word	0x000000ff
        /*027c*/ 	.word	0x000000e0
        /*0280*/ 	.short	0x0100
        /*0282*/ 	.byte	0x06
	.zero		1


	//   ....[26]....
        /*0284*/ 	.word	0x00000ba0
        /*0288*/ 	.word	0x000000ff
        /*028c*/ 	.word	0x000000c8
        /*0290*/ 	.short	0x0100
        /*0292*/ 	.byte	0x06
	.zero		1


	//   ....[27]....
        /*0294*/ 	.word	0x00000bb0
        /*0298*/ 	.word	0x000000ff
        /*029c*/ 	.word	0x000000e8
        /*02a0*/ 	.short	0x0100
        /*02a2*/ 	.byte	0x06
	.zero		1


	//   ....[28]....
        /*02a4*/ 	.word	0x00000bc0
        /*02a8*/ 	.word	0x000000ff
        /*02ac*/ 	.word	0x000000d0
        /*02b0*/ 	.short	0x0100
        /*02b2*/ 	.byte	0x06
	.zero		1


	//   ....[29]....
        /*02b4*/ 	.word	0x00000bd0
        /*02b8*/ 	.word	0x000000ff
        /*02bc*/ 	.word	0x000000f0
        /*02c0*/ 	.short	0x0100
        /*02c2*/ 	.byte	0x06
	.zero		1


	//   ....[30]....
        /*02c4*/ 	.word	0x00000be0
        /*02c8*/ 	.word	0x000000ff
        /*02cc*/ 	.word	0x000000d8
        /*02d0*/ 	.short	0x0100
        /*02d2*/ 	.byte	0x06
	.zero		1


	//   ....[31]....
        /*02d4*/ 	.word	0x00000bf0
        /*02d8*/ 	.word	0x000000ff
        /*02dc*/ 	.word	0x000000f8
        /*02e0*/ 	.short	0x0100
        /*02e2*/ 	.byte	0x06
	.zero		1


	//   ....[32]....
        /*02e4*/ 	.word	0x00000ce0
        /*02e8*/ 	.word	0x000000ff
        /*02ec*/ 	.word	0x00000100
        /*02f0*/ 	.short	0x0100
        /*02f2*/ 	.byte	0x05
	.zero		1


	//   ....[33]....
        /*02f4*/ 	.word	0x00000cf0
        /*02f8*/ 	.word	0x000000ff
        /*02fc*/ 	.word	0x00000110
        /*0300*/ 	.short	0x0100
        /*0302*/ 	.byte	0x05
	.zero		1


	//   ....[34]....
        /*0304*/ 	.word	0x00000d00
        /*0308*/ 	.word	0x000000ff
        /*030c*/ 	.word	0x00000108
        /*0310*/ 	.short	0x0100
        /*0312*/ 	.byte	0x05
	.zero		1


	//   ....[35]....
        /*0314*/ 	.word	0x00000d10
        /*0318*/ 	.word	0x000000ff
        /*031c*/ 	.word	0x00000118
        /*0320*/ 	.short	0x0100
        /*0322*/ 	.byte	0x05
	.zero		1


	//   ....[36]....
        /*0324*/ 	.word	0x000015e0
        /*0328*/ 	.word	0x00000003
        /*032c*/ 	.word	0x00000110
        /*0330*/ 	.short	0x010a
        /*0332*/ 	.byte	0xff
	.zero		1


	//   ....[37]....
        /*0334*/ 	.word	0x00001610
        /*0338*/ 	.word	0x00000003
        /*033c*/ 	.word	0x00000100
        /*0340*/ 	.short	0x0101
        /*0342*/ 	.byte	0xff
	.zero		1


	//   ....[38]....
        /*0344*/ 	.word	0x000016e0
        /*0348*/ 	.word	0x000000ff
        /*034c*/ 	.word	0x00000040
        /*0350*/ 	.short	0x010a
        /*0352*/ 	.byte	0x08
	.zero		1


	//   ....[39]....
        /*0354*/ 	.word	0x00001780
        /*0358*/ 	.word	0x000000ff
        /*035c*/ 	.word	0x00000040
        /*0360*/ 	.short	0x010a
        /*0362*/ 	.byte	0x21
	.zero		1


	//   ....[40]....
        /*0364*/ 	.word	0x000018d0
        /*0368*/ 	.word	0x000000ff
        /*036c*/ 	.word	0x00000040
        /*0370*/ 	.short	0x010a
        /*0372*/ 	.byte	0x08
	.zero		1


	//   ....[41]....
        /*0374*/ 	.word	0x000019e0
        /*0378*/ 	.word	0x000000ff
        /*037c*/ 	.word	0x00000098
        /*0380*/ 	.short	0x0101
        /*0382*/ 	.byte	0x04
	.zero		1


	//   ....[42]....
        /*0384*/ 	.word	0x00001a00
        /*0388*/ 	.word	0x000000ff
        /*038c*/ 	.word	0x00000040
        /*0390*/ 	.short	0x010a
        /*0392*/ 	.byte	0x08
	.zero		1


	//   ....[43]....
        /*0394*/ 	.word	0x00001a80
        /*0398*/ 	.word	0x000000ff
        /*039c*/ 	.word	0x00000040
        /*03a0*/ 	.short	0x010a
        /*03a2*/ 	.byte	0x11
	.zero		1


	//   ....[44]....
        /*03a4*/ 	.word	0x00001bd0
        /*03a8*/ 	.word	0x000000ff
        /*03ac*/ 	.word	0x00000040
        /*03b0*/ 	.short	0x010a
        /*03b2*/ 	.byte	0x08
	.zero		1


	//   ....[45]....
        /*03b4*/ 	.word	0x00001d10
        /*03b8*/ 	.word	0x00000002
        /*03bc*/ 	.word	0x000000a0
        /*03c0*/ 	.short	0x010a
        /*03c2*/ 	.byte	0xff
	.zero		1


	//   ....[46]....
        /*03c4*/ 	.word	0x00001dd0
        /*03c8*/ 	.word	0x00000002
        /*03cc*/ 	.word	0x00000000
        /*03d0*/ 	.short	0x0101
        /*03d2*/ 	.byte	0xff
	.zero		1


	//   ....[47]....
        /*03d4*/ 	.word	0x00002330
        /*03d8*/ 	.word	0x000000ff
        /*03dc*/ 	.word	0x00000000
        /*03e0*/ 	.short	0x010a
        /*03e2*/ 	.byte	0x05
	.zero		1


	//   ....[48]....
        /*03e4*/ 	.word	0x000023c0
        /*03e8*/ 	.word	0x000000ff
        /*03ec*/ 	.word	0x00000000
        /*03f0*/ 	.short	0x010a
        /*03f2*/ 	.byte	0x05
	.zero		1


	//   ....[49]....
        /*03f4*/ 	.word	0x00002450
        /*03f8*/ 	.word	0x000000ff
        /*03fc*/ 	.word	0x00000000
        /*0400*/ 	.short	0x010a
        /*0402*/ 	.byte	0x05
	.zero		1


	//   ....[50]....
        /*0404*/ 	.word	0x000024e0
        /*0408*/ 	.word	0x000000ff
        /*040c*/ 	.word	0x00000000
        /*0410*/ 	.short	0x010a
        /*0412*/ 	.byte	0x05
	.zero		1


	//   ....[51]....
        /*0414*/ 	.word	0x00002570
        /*0418*/ 	.word	0x000000ff
        /*041c*/ 	.word	0x00000000
        /*0420*/ 	.short	0x010a
        /*0422*/ 	.byte	0x05
	.zero		1


	//   ....[52]....
        /*0424*/ 	.word	0x00002600
        /*0428*/ 	.word	0x000000ff
        /*042c*/ 	.word	0x00000000
        /*0430*/ 	.short	0x010a
        /*0432*/ 	.byte	0x05
	.zero		1


	//   ....[53]....
        /*0434*/ 	.word	0x00002690
        /*0438*/ 	.word	0x000000ff
        /*043c*/ 	.word	0x00000000
        /*0440*/ 	.short	0x010a
        /*0442*/ 	.byte	0x05
	.zero		1


	//   ....[54]....
        /*0444*/ 	.word	0x00002730
        /*0448*/ 	.word	0x00000000
        /*044c*/ 	.word	0x00000000
        /*0450*/ 	.short	0x010a
        /*0452*/ 	.byte	0xff
	.zero		1


	//   ....[55]....
        /*0454*/ 	.word	0x00002850
        /*0458*/ 	.word	0x00000000
        /*045c*/ 	.word	0x00000100
        /*0460*/ 	.short	0x010a
        /*0462*/ 	.byte	0xff
	.zero		1


	//   ....[56]....
        /*0464*/ 	.word	0x000028b0
        /*0468*/ 	.word	0x00000004
        /*046c*/ 	.word	0x00000000
        /*0470*/ 	.short	0x0101
        /*0472*/ 	.byte	0xff
	.zero		1


	//   ....[57]....
        /*0474*/ 	.word	0x000028d0
        /*0478*/ 	.word	0x000000ff
        /*047c*/ 	.word	0x000000b0
        /*0480*/ 	.short	0x010a
        /*0482*/ 	.byte	0x05
	.zero		1


	//   ....[58]....
        /*0484*/ 	.word	0x000029f0
        /*0488*/ 	.word	0x00000000
        /*048c*/ 	.word	0x000000a0
        /*0490*/ 	.short	0x010a
        /*0492*/ 	.byte	0xff
	.zero		1


	//   ....[59]....
        /*0494*/ 	.word	0x00002b00
        /*0498*/ 	.word	0x00000000
        /*049c*/ 	.word	0x00000000
        /*04a0*/ 	.short	0x0101
        /*04a2*/ 	.byte	0xff
	.zero		1


	//   ....[60]....
        /*04a4*/ 	.word	0x00002b90
        /*04a8*/ 	.word	0x000000ff
        /*04ac*/ 	.word	0x000000b0
        /*04b0*/ 	.short	0x0106
        /*04b2*/ 	.byte	0x05
	.zero		1


	//   ....[61]....
        /*04b4*/ 	.word	0x00002bb0
        /*04b8*/ 	.word	0x000000ff
        /*04bc*/ 	.word	0x000000b0
        /*04c0*/ 	.short	0x010a
        /*04c2*/ 	.byte	0x05
	.zero		1


	//   ....[62]....
        /*04c4*/ 	.word	0x00002c40
        /*04c8*/ 	.word	0x000000ff
        /*04cc*/ 	.word	0x000000b0
        /*04d0*/ 	.short	0x0106
        /*04d2*/ 	.byte	0x04
	.zero		1


	//   ....[63]....
        /*04d4*/ 	.word	0x00002c80
        /*04d8*/ 	.word	0x00000000
        /*04dc*/ 	.word	0x000000b0
        /*04e0*/ 	.short	0x010a
        /*04e2*/ 	.byte	0xff
	.zero		1


	//   ....[64]....
        /*04e4*/ 	.word	0x000031b0
        /*04e8*/ 	.word	0x00000000
        /*04ec*/ 	.word	0x000000a0
        /*04f0*/ 	.short	0x010a
        /*04f2*/ 	.byte	0xff
	.zero		1


	//   ....[65]....
        /*04f4*/ 	.word	0x000032c0
        /*04f8*/ 	.word	0x00000003
        /*04fc*/ 	.word	0x00000000
        /*0500*/ 	.short	0x0101
        /*0502*/ 	.byte	0xff
	.zero		1


	//   ....[66]....
        /*0504*/ 	.word	0x000032d0
        /*0508*/ 	.word	0x000000ff
        /*050c*/ 	.word	0x00000000
        /*0510*/ 	.short	0x010a
        /*0512*/ 	.byte	0x06
	.zero		1


	//   ....[67]....
        /*0514*/ 	.word	0x000032f0
        /*0518*/ 	.word	0x000000ff
        /*051c*/ 	.word	0x000000e0
        /*0520*/ 	.short	0x010a
        /*0522*/ 	.byte	0x07
	.zero		1


	//   ....[68]....
        /*0524*/ 	.word	0x000033c0
        /*0528*/ 	.word	0x000000ff
        /*052c*/ 	.word	0x00000000
        /*0530*/ 	.short	0x010a
        /*0532*/ 	.byte	0x06
	.zero		1


	//   ....[69]....
        /*0534*/ 	.word	0x000034f0
        /*0538*/ 	.word	0x000000ff
        /*053c*/ 	.word	0x00000000
        /*0540*/ 	.short	0x010a
        /*0542*/ 	.byte	0x1a
	.zero		1


	//   ....[70]....
        /*0544*/ 	.word	0x00003790
        /*0548*/ 	.word	0x000000ff
        /*054c*/ 	.word	0x00000000
        /*0550*/ 	.short	0x010a
        /*0552*/ 	.byte	0x06
	.zero		1


	//   ....[71]....
        /*0554*/ 	.word	0x00003820
        /*0558*/ 	.word	0x000000ff
        /*055c*/ 	.word	0x00000000
        /*0560*/ 	.short	0x010a
        /*0562*/ 	.byte	0x06
	.zero		1


	//   ....[72]....
        /*0564*/ 	.word	0x000038b0
        /*0568*/ 	.word	0x000000ff
        /*056c*/ 	.word	0x00000000
        /*0570*/ 	.short	0x010a
        /*0572*/ 	.byte	0x06
	.zero		1


	//   ....[73]....
        /*0574*/ 	.word	0x00003940
        /*0578*/ 	.word	0x000000ff
        /*057c*/ 	.word	0x00000000
        /*0580*/ 	.short	0x010a
        /*0582*/ 	.byte	0x07
	.zero		1


	//   ....[74]....
        /*0584*/ 	.word	0x00003d80
        /*0588*/ 	.word	0x00000000
        /*058c*/ 	.word	0x000000a0
        /*0590*/ 	.short	0x010a
        /*0592*/ 	.byte	0xff
	.zero		1


	//   ....[75]....
        /*0594*/ 	.word	0x00003e70
        /*0598*/ 	.word	0x00000000
        /*059c*/ 	.word	0x00000000
        /*05a0*/ 	.short	0x0101
        /*05a2*/ 	.byte	0xff
	.zero		1


	//   ....[76]....
        /*05a4*/ 	.word	0x00004190
        /*05a8*/ 	.word	0x000000ff
        /*05ac*/ 	.word	0x00000098
        /*05b0*/ 	.short	0x010a
        /*05b2*/ 	.byte	0x06
	.zero		1


	//   ....[77]....
        /*05b4*/ 	.word	0x00004310
        /*05b8*/ 	.word	0x000000ff
        /*05bc*/ 	.word	0x00000088
        /*05c0*/ 	.short	0x010a
        /*05c2*/ 	.byte	0x06
	.zero		1


	//   ....[78]....
        /*05c4*/ 	.word	0x00004640
        /*05c8*/ 	.word	0x000000ff
        /*05cc*/ 	.word	0x00000080
        /*05d0*/ 	.short	0x010b
        /*05d2*/ 	.byte	0x06
	.zero		1


	//   ....[79]....
        /*05d4*/ 	.word	0x00004660
        /*05d8*/ 	.word	0x000000ff
        /*05dc*/ 	.word	0x00000000
        /*05e0*/ 	.short	0x0101
        /*05e2*/ 	.byte	0x25
	.zero		1


	//   ....[80]....
        /*05e4*/ 	.word	0x000046a0
        /*05e8*/ 	.word	0x00000000
        /*05ec*/ 	.word	0x00000088
        /*05f0*/ 	.short	0x010a
        /*05f2*/ 	.byte	0xff
	.zero		1


	//   ....[81]....
        /*05f4*/ 	.word	0x000049d0
        /*05f8*/ 	.word	0x00000000
        /*05fc*/ 	.word	0x000000a0
        /*0600*/ 	.short	0x010a
        /*0602*/ 	.byte	0xff
	.zero		1


	//   ....[82]....
        /*0604*/ 	.word	0x00004ae0
        /*0608*/ 	.word	0x00000000
        /*060c*/ 	.word	0x00000000
        /*0610*/ 	.short	0x0101
        /*0612*/ 	.byte	0xff
	.zero		1


	//   ....[83]....
        /*0614*/ 	.word	0x00005480
        /*0618*/ 	.word	0x000000ff
        /*061c*/ 	.word	0x00000080
        /*0620*/ 	.short	0x010a
        /*0622*/ 	.byte	0x2b
	.zero		1


	//   ....[84]....
        /*0624*/ 	.word	0x00005490
        /*0628*/ 	.word	0x0000009c
        /*062c*/ 	.word	0x000000c0
        /*0630*/ 	.short	0x010a
        /*0632*/ 	.byte	0xff
	.zero		1


	//   ....[85]....
        /*0634*/ 	.word	0x00005620
        /*0638*/ 	.word	0x000000ff
        /*063c*/ 	.word	0x00000080
        /*0640*/ 	.short	0x010a
        /*0642*/ 	.byte	0x2b
	.zero		1


	//   ....[86]....
        /*0644*/ 	.word	0x00005720
        /*0648*/ 	.word	0x000000ff
        /*064c*/ 	.word	0x00000000
        /*0650*/ 	.short	0x0101
        /*0652*/ 	.byte	0x04
	.zero		1


	//   ....[87]....
        /*0654*/ 	.word	0x00005780
        /*0658*/ 	.word	0x0000009c
        /*065c*/ 	.word	0x000000c0
        /*0660*/ 	.short	0x010a
        /*0662*/ 	.byte	0xff
	.zero		1


	//   ....[88]....
        /*0664*/ 	.word	0x00005b40
        /*0668*/ 	.word	0x000000ff
        /*066c*/ 	.word	0x00000000
        /*0670*/ 	.short	0x0101
        /*0672*/ 	.byte	0x05
	.zero		1


	//   ....[89]....
        /*0674*/ 	.word	0x00006bf0
        /*0678*/ 	.word	0x00000003
        /*067c*/ 	.word	0x00000110
        /*0680*/ 	.short	0x010a
        /*0682*/ 	.byte	0xff
	.zero		1


	//   ....[90]....
        /*0684*/ 	.word	0x00006c50
        /*0688*/ 	.word	0x00000002
        /*068c*/ 	.word	0x00000040
        /*0690*/ 	.short	0x010a
        /*0692*/ 	.byte	0xff
	.zero		1


	//   ....[91]....
        /*0694*/ 	.word	0x00006cb0
        /*0698*/ 	.word	0x00000002
        /*069c*/ 	.word	0x00000040
        /*06a0*/ 	.short	0x010a
        /*06a2*/ 	.byte	0xff
	.zero		1


	//   ....[92]....
        /*06a4*/ 	.word	0x00006d00
        /*06a8*/ 	.word	0x00000002
        /*06ac*/ 	.word	0x000000a0
        /*06b0*/ 	.short	0x010a
        /*06b2*/ 	.byte	0xff
	.zero		1


	//   ....[93]....
        /*06b4*/ 	.word	0x00006d60
        /*06b8*/ 	.word	0x00000000
        /*06bc*/ 	.word	0x00000000
        /*06c0*/ 	.short	0x010a
        /*06c2*/ 	.byte	0xff
	.zero		1


	//   ....[94]....
        /*06c4*/ 	.word	0x00006dc0
        /*06c8*/ 	.word	0x00000000
        /*06cc*/ 	.word	0x00000000
        /*06d0*/ 	.short	0x010a
        /*06d2*/ 	.byte	0xff
	.zero		1


	//   ....[95]....
        /*06d4*/ 	.word	0x00006e20
        /*06d8*/ 	.word	0x00000000
        /*06dc*/ 	.word	0x00000000
        /*06e0*/ 	.short	0x010a
        /*06e2*/ 	.byte	0xff
	.zero		1


	//   ....[96]....
        /*06e4*/ 	.word	0x00006e80
        /*06e8*/ 	.word	0x00000000
        /*06ec*/ 	.word	0x00000000
        /*06f0*/ 	.short	0x010a
        /*06f2*/ 	.byte	0xff
	.zero		1


	//   ....[97]....
        /*06f4*/ 	.word	0x00006ee0
        /*06f8*/ 	.word	0x00000000
        /*06fc*/ 	.word	0x00000000
        /*0700*/ 	.short	0x010a
        /*0702*/ 	.byte	0xff
	.zero		1


	//   ....[98]....
        /*0704*/ 	.word	0x00006f40
        /*0708*/ 	.word	0x00000000
        /*070c*/ 	.word	0x00000000
        /*0710*/ 	.short	0x010a
        /*0712*/ 	.byte	0xff
	.zero		1


	//   ....[99]....
        /*0714*/ 	.word	0x00006fa0
        /*0718*/ 	.word	0x00000000
        /*071c*/ 	.word	0x00000000
        /*0720*/ 	.short	0x010a
        /*0722*/ 	.byte	0xff
	.zero		1


	//   ....[100]....
        /*0724*/ 	.word	0x00006ff0
        /*0728*/ 	.word	0x00000000
        /*072c*/ 	.word	0x00000100
        /*0730*/ 	.short	0x010a
        /*0732*/ 	.byte	0xff
	.zero		1


	//   ....[101]....
        /*0734*/ 	.word	0x00007050
        /*0738*/ 	.word	0x00000000
        /*073c*/ 	.word	0x000000b0
        /*0740*/ 	.short	0x010a
        /*0742*/ 	.byte	0xff
	.zero		1


	//   ....[102]....
        /*0744*/ 	.word	0x000070a0
        /*0748*/ 	.word	0x00000000
        /*074c*/ 	.word	0x000000a0
        /*0750*/ 	.short	0x010a
        /*0752*/ 	.byte	0xff
	.zero		1


	//   ....[103]....
        /*0754*/ 	.word	0x00007100
        /*0758*/ 	.word	0x00000000
        /*075c*/ 	.word	0x000000b0
        /*0760*/ 	.short	0x010a
        /*0762*/ 	.byte	0xff
	.zero		1


	//   ....[104]....
        /*0764*/ 	.word	0x00007150
        /*0768*/ 	.word	0x00000000
        /*076c*/ 	.word	0x000000a0
        /*0770*/ 	.short	0x010a
        /*0772*/ 	.byte	0xff
	.zero		1


	//   ....[105]....
        /*0774*/ 	.word	0x000071b0
        /*0778*/ 	.word	0x00000003
        /*077c*/ 	.word	0x000000e0
        /*0780*/ 	.short	0x010a
        /*0782*/ 	.byte	0xff
	.zero		1


	//   ....[106]....
        /*0784*/ 	.word	0x00007210
        /*0788*/ 	.word	0x00000000
        /*078c*/ 	.word	0x00000000
        /*0790*/ 	.short	0x010a
        /*0792*/ 	.byte	0xff
	.zero		1


	//   ....[107]....
        /*0794*/ 	.word	0x00007270
        /*0798*/ 	.word	0x00000000
        /*079c*/ 	.word	0x00000000
        /*07a0*/ 	.short	0x010a
        /*07a2*/ 	.byte	0xff
	.zero		1


	//   ....[108]....
        /*07a4*/ 	.word	0x000072d0
        /*07a8*/ 	.word	0x00000000
        /*07ac*/ 	.word	0x00000000
        /*07b0*/ 	.short	0x010a
        /*07b2*/ 	.byte	0xff
	.zero		1


	//   ....[109]....
        /*07b4*/ 	.word	0x00007330
        /*07b8*/ 	.word	0x00000000
        /*07bc*/ 	.word	0x00000000
        /*07c0*/ 	.short	0x010a
        /*07c2*/ 	.byte	0xff
	.zero		1


	//   ....[110]....
        /*07c4*/ 	.word	0x00007390
        /*07c8*/ 	.word	0x00000000
        /*07cc*/ 	.word	0x00000000
        /*07d0*/ 	.short	0x010a
        /*07d2*/ 	.byte	0xff
	.zero		1


	//   ....[111]....
        /*07d4*/ 	.word	0x000073e0
        /*07d8*/ 	.word	0x00000000
        /*07dc*/ 	.word	0x000000a0
        /*07e0*/ 	.short	0x010a
        /*07e2*/ 	.byte	0xff
	.zero		1


	//   ....[112]....
        /*07e4*/ 	.word	0x00007440
        /*07e8*/ 	.word	0x00000000
        /*07ec*/ 	.word	0x00000098
        /*07f0*/ 	.short	0x010a
        /*07f2*/ 	.byte	0xff
	.zero		1


	//   ....[113]....
        /*07f4*/ 	.word	0x000074a0
        /*07f8*/ 	.word	0x00000003
        /*07fc*/ 	.word	0x00000088
        /*0800*/ 	.short	0x010a
        /*0802*/ 	.byte	0xff
	.zero		1


	//   ....[114]....
        /*0804*/ 	.word	0x000074f0
        /*0808*/ 	.word	0x00000000
        /*080c*/ 	.word	0x000000a0
        /*0810*/ 	.short	0x010a
        /*0812*/ 	.byte	0xff
	.zero		1


	//   ....[115]....
        /*0814*/ 	.word	0x00007550
        /*0818*/ 	.word	0x00000000
        /*081c*/ 	.word	0x00000080
        /*0820*/ 	.short	0x010a
        /*0822*/ 	.byte	0xff
	.zero		1


	//   ....[116]....
        /*0824*/ 	.word	0x000075a0
        /*0828*/ 	.word	0x0000009c
        /*082c*/ 	.word	0x000000c0
        /*0830*/ 	.short	0x010a
        /*0832*/ 	.byte	0xff
	.zero		1


	//----- nvinfo : EIATTR_NUM_MBARRIERS
	.align		4
.L_47:
        /*0834*/ 	.byte	0x03, 0x38
        /*0836*/ 	.short	0x0024


	//----- nvinfo : EIATTR_EXIT_INSTR_OFFSETS
	.align		4
        /*0838*/ 	.byte	0x04, 0x1c
        /*083a*/ 	.short	(.L_49 - .L_48)


	//   ....[0]....
.L_48:
        /*083c*/ 	.word	0x00002760


	//   ....[1]....
        /*0840*/ 	.word	0x00002c50


	//   ....[2]....
        /*0844*/ 	.word	0x00002cb0


	//   ....[3]....
        /*0848*/ 	.word	0x00003ba0


	//   ....[4]....
        /*084c*/ 	.word	0x000046d0


	//   ....[5]....
        /*0850*/ 	.word	0x00004710


	//   ....[6]....
        /*0854*/ 	.word	0x00006be0


	//----- nvinfo : EIATTR_MAX_THREADS
	.align		4
.L_49:
        /*0858*/ 	.byte	0x04, 0x05
        /*085a*/ 	.short	(.L_51 - .L_50)
.L_50:
        /*085c*/ 	.word	0x00000100
        /*0860*/ 	.word	0x00000001
        /*0864*/ 	.word	0x00000001


	//----- nvinfo : EIATTR_CRS_STACK_SIZE
	.align		4
.L_51:
        /*0868*/ 	.byte	0x04, 0x1e
        /*086a*/ 	.short	(.L_53 - .L_52)
.L_52:
        /*086c*/ 	.word	0x00000000


	//----- nvinfo : EIATTR_CBANK_PARAM_SIZE
	.align		4
.L_53:
        /*0870*/ 	.byte	0x03, 0x19
        /*0872*/ 	.short	0x0800


	//----- nvinfo : EIATTR_PARAM_CBANK
	.align		4
        /*0874*/ 	.byte	0x04, 0x0a
        /*0876*/ 	.short	(.L_55 - .L_54)
	.align		4
.L_54:
        /*0878*/ 	.word	index@(.nv.constant0._ZN7cutlass13device_kernelINS_4gemm6kernel13GemmUniversalIN4cute5tupleIJiiiiEEENS1_10collective13CollectiveMmaINS1_35MainloopSm100TmaUmmaWarpSpecializedILi8ELi2ELi4ENS5_IJNS4_1CILi1EEESB_SB_EEEEENS5_IJNSA_ILi128EEENSA_ILi64EEESE_EEENS_12float_e4m3_tENS5_IJSB_llEEENS_12float_e5m2_tENS5_IJlSB_lEEENS4_8TiledMMAINS4_8MMA_AtomIJNS4_10MMA_TraitsINS4_19SM100_MMA_F8F6F4_SSEJSH_SJ_fSE_SF_NS4_17integral_constantINS4_4UMMA5MajorELSR_1EEENSP_ISR_LSR_0EEENSP_INSQ_7ScaleInELSU_0EEESV_EEEEEENS4_6LayoutISC_NS5_IJNSA_ILi0EEESZ_SZ_EEEEENS5_IJNS4_10UnderscoreES12_S12_EEEEENS4_13SM90_TMA_LOADENS4_14ComposedLayoutINS4_7SwizzleILi3ELi4ELi3EEENS4_18smem_ptr_flag_bitsILi8EEENSY_INS5_IJSE_NSA_ILi8EEEEEENS5_IJSB_SE_EEEEEEEvNS4_8identityES15_NS16_IS18_S1A_NSY_INS5_IJS1B_SE_EEENS5_IJSE_SB_EEEEEEEvS1G_EENS_8epilogue10collective18CollectiveEpilogueINS1M_23Sm100TmaWarpSpecializedILi1ELi1ELi64ELb0ELb0EEEJSG_NS5_IJNSY_ISE_SB_EENSY_ISF_SB_EEEEESH_SK_SH_SK_NS1M_6fusion15FusionCallbacksIS1Q_NS1U_17LinearCombinationISH_fSH_fLNS_15FloatRoundStyleE2EEESG_S1T_JEEENS4_5SM1004TMEM4LOAD26SM100_TMEM_LOAD_32dp32b64xES15_NS16_INS17_ILi2ELi4ELi3EEES1A_NSY_INS5_IJS1B_SF_EEENS5_IJSF_SB_EEEEEEENS4_39AutoVectorizingCopyWithAssumedAlignmentILi128EEENS4_14SM90_TMA_STOREES28_S2A_S2A_EEEvvEEEEvNT_6ParamsE)
        /*087c*/ 	.short	0x0380
        /*087e*/ 	.short	0x0800


	//----- nvinfo : EIATTR_SW_WAR
	.align		4
.L_55:
        /*0880*/ 	.byte	0x04, 0x36
        /*0882*/ 	.short	(.L_57 - .L_56)
.L_56:
        /*0884*/ 	.word	0x00000008
.L_57:


//--------------------- .nv.callgraph             --------------------------
	.section	.nv.callgraph,"",@"SHT_CUDA_CALLGRAPH"
	.align	4
	.sectionentsize	8
	.align		4
        /*0000*/ 	.word	0x00000000
	.align		4
        /*0004*/ 	.word	0xffffffff
	.align		4
        /*0008*/ 	.word	index@(_ZN7cutlass13device_kernelINS_4gemm6kernel13GemmUniversalIN4cute5tupleIJiiiiEEENS1_10collective13CollectiveMmaINS1_35MainloopSm100TmaUmmaWarpSpecializedILi8ELi2ELi4ENS5_IJNS4_1CILi1EEESB_SB_EEEEENS5_IJNSA_ILi128EEENSA_ILi64EEESE_EEENS_12float_e4m3_tENS5_IJSB_llEEENS_12float_e5m2_tENS5_IJlSB_lEEENS4_8TiledMMAINS4_8MMA_AtomIJNS4_10MMA_TraitsINS4_19SM100_MMA_F8F6F4_SSEJSH_SJ_fSE_SF_NS4_17integral_constantINS4_4UMMA5MajorELSR_1EEENSP_ISR_LSR_0EEENSP_INSQ_7ScaleInELSU_0EEESV_EEEEEENS4_6LayoutISC_NS5_IJNSA_ILi0EEESZ_SZ_EEEEENS5_IJNS4_10UnderscoreES12_S12_EEEEENS4_13SM90_TMA_LOADENS4_14ComposedLayoutINS4_7SwizzleILi3ELi4ELi3EEENS4_18smem_ptr_flag_bitsILi8EEENSY_INS5_IJSE_NSA_ILi8EEEEEENS5_IJSB_SE_EEEEEEEvNS4_8identityES15_NS16_IS18_S1A_NSY_INS5_IJS1B_SE_EEENS5_IJSE_SB_EEEEEEEvS1G_EENS_8epilogue10collective18CollectiveEpilogueINS1M_23Sm100TmaWarpSpecializedILi1ELi1ELi64ELb0ELb0EEEJSG_NS5_IJNSY_ISE_SB_EENSY_ISF_SB_EEEEESH_SK_SH_SK_NS1M_6fusion15FusionCallbacksIS1Q_NS1U_17LinearCombinationISH_fSH_fLNS_15FloatRoundStyleE2EEESG_S1T_JEEENS4_5SM1004TMEM4LOAD26SM100_TMEM_LOAD_32dp32b64xES15_NS16_INS17_ILi2ELi4ELi3EEES1A_NSY_INS5_IJS1B_SF_EEENS5_IJSF_SB_EEEEEEENS4_39AutoVectorizingCopyWithAssumedAlignmentILi128EEENS4_14SM90_TMA_STOREES28_S2A_S2A_EEEvvEEEEvNT_6ParamsE)
	.align		4
        /*000c*/ 	.word	index@(__assertfail)
	.align		4
        /*0010*/ 	.word	0x00000000
	.align		4
        /*0014*/ 	.word	0xfffffffe
	.align		4
        /*0018*/ 	.word	0x00000000
	.align		4
        /*001c*/ 	.word	0xfffffffd
	.align		4
        /*0020*/ 	.word	0x00000000
	.align		4
        /*0024*/ 	.word	0xfffffffc


//--------------------- .nv.constant4             --------------------------
	.section	.nv.constant4,"a",@progbits
	.align	8
	.align		8
.nv.constant4:
        /*0000*/ 	.dword	__assertfail
	.align		8
        /*0008*/ 	.dword	__unnamed_1
	.align		8
        /*0010*/ 	.dword	__unnamed_2
	.align		8
        /*0018*/ 	.dword	_ZN40_INTERNAL_3f9fea1f_4_k_cu_072e24d3_377744cuda3std3__45__cpo5beginE
	.align		8
        /*0020*/ 	.dword	_ZN40_INTERNAL_3f9fea1f_4_k_cu_072e24d3_377744cuda3std3__45__cpo3endE
	.align		8
        /*0028*/ 	.dword	_ZN40_INTERNAL_3f9fea1f_4_k_cu_072e24d3_377744cuda3std3__45__cpo6cbeginE
	.align		8
        /*0030*/ 	.dword	_ZN40_INTERNAL_3f9fea1f_4_k_cu_072e24d3_377744cuda3std3__45__cpo4cendE
	.align		8
        /*0038*/ 	.dword	_ZN40_INTERNAL_3f9fea1f_4_k_cu_072e24d3_377744cuda3std3__442_GLOBAL__N__3f9fea1f_4_k_cu_072e24d3_377746ignoreE
	.align		8
        /*0040*/ 	.dword	_ZN40_INTERNAL_3f9fea1f_4_k_cu_072e24d3_377744cuda3std3__419piecewise_constructE
	.align		8
        /*0048*/ 	.dword	_ZN40_INTERNAL_3f9fea1f_4_k_cu_072e24d3_377744cuda3std3__48in_placeE
	.align		8
        /*0050*/ 	.dword	_ZN40_INTERNAL_3f9fea1f_4_k_cu_072e24d3_377744cuda3std6ranges3__45__cpo4swapE
	.align		8
        /*0058*/ 	.dword	_ZN40_INTERNAL_3f9fea1f_4_k_cu_072e24d3_377744cuda3std6ranges3__45__cpo9iter_moveE
	.align		8
        /*0060*/ 	.dword	_ZN40_INTERNAL_3f9fea1f_4_k_cu_072e24d3_377744cute7productE
	.align		8
        /*0068*/ 	.dword	_ZN40_INTERNAL_3f9fea1f_4_k_cu_072e24d3_377744cute1_E
	.align		8
        /*0070*/ 	.dword	$str$25
	.align		8
        /*0078*/ 	.dword	$str$26
	.align		8
        /*0080*/ 	.dword	$str$27
	.align		8
        /*0088*/ 	.dword	$str$28


//--------------------- .text._ZN7cutlass13device_kernelINS_4gemm6kernel13GemmUniversalIN4cute5tupleIJiiiiEEENS1_10collective13CollectiveMmaINS1_35MainloopSm100TmaUmmaWarpSpecializedILi8ELi2ELi4ENS5_IJNS4_1CILi1EEESB_SB_EEEEENS5_IJNSA_ILi128EEENSA_ILi64EEESE_EEENS_12float_e4m3_tENS5_IJSB_llEEENS_12float_e5m2_tENS5_IJlSB_lEEENS4_8TiledMMAINS4_8MMA_AtomIJNS4_10MMA_TraitsINS4_19SM100_MMA_F8F6F4_SSEJSH_SJ_fSE_SF_NS4_17integral_constantINS4_4UMMA5MajorELSR_1EEENSP_ISR_LSR_0EEENSP_INSQ_7ScaleInELSU_0EEESV_EEEEEENS4_6LayoutISC_NS5_IJNSA_ILi0EEESZ_SZ_EEEEENS5_IJNS4_10UnderscoreES12_S12_EEEEENS4_13SM90_TMA_LOADENS4_14ComposedLayoutINS4_7SwizzleILi3ELi4ELi3EEENS4_18smem_ptr_flag_bitsILi8EEENSY_INS5_IJSE_NSA_ILi8EEEEEENS5_IJSB_SE_EEEEEEEvNS4_8identityES15_NS16_IS18_S1A_NSY_INS5_IJS1B_SE_EEENS5_IJSE_SB_EEEEEEEvS1G_EENS_8epilogue10collective18CollectiveEpilogueINS1M_23Sm100TmaWarpSpecializedILi1ELi1ELi64ELb0ELb0EEEJSG_NS5_IJNSY_ISE_SB_EENSY_ISF_SB_EEEEESH_SK_SH_SK_NS1M_6fusion15FusionCallbacksIS1Q_NS1U_17LinearCombinationISH_fSH_fLNS_15FloatRoundStyleE2EEESG_S1T_JEEENS4_5SM1004TMEM4LOAD26SM100_TMEM_LOAD_32dp32b64xES15_NS16_INS17_ILi2ELi4ELi3EEES1A_NSY_INS5_IJS1B_SF_EEENS5_IJSF_SB_EEEEEEENS4_39AutoVectorizingCopyWithAssumedAlignmentILi128EEENS4_14SM90_TMA_STOREES28_S2A_S2A_EEEvvEEEEvNT_6ParamsE --------------------------
	.section	.text._ZN7cutlass13device_kernelINS_4gemm6kernel13GemmUniversalIN4cute5tupleIJiiiiEEENS1_10collective13CollectiveMmaINS1_35MainloopSm100TmaUmmaWarpSpecializedILi8ELi2ELi4ENS5_IJNS4_1CILi1EEESB_SB_EEEEENS5_IJNSA_ILi128EEENSA_ILi64EEESE_EEENS_12float_e4m3_tENS5_IJSB_llEEENS_12float_e5m2_tENS5_IJlSB_lEEENS4_8TiledMMAINS4_8MMA_AtomIJNS4_10MMA_TraitsINS4_19SM100_MMA_F8F6F4_SSEJSH_SJ_fSE_SF_NS4_17integral_constantINS4_4UMMA5MajorELSR_1EEENSP_ISR_LSR_0EEENSP_INSQ_7ScaleInELSU_0EEESV_EEEEEENS4_6LayoutISC_NS5_IJNSA_ILi0EEESZ_SZ_EEEEENS5_IJNS4_10UnderscoreES12_S12_EEEEENS4_13SM90_TMA_LOADENS4_14ComposedLayoutINS4_7SwizzleILi3ELi4ELi3EEENS4_18smem_ptr_flag_bitsILi8EEENSY_INS5_IJSE_NSA_ILi8EEEEEENS5_IJSB_SE_EEEEEEEvNS4_8identityES15_NS16_IS18_S1A_NSY_INS5_IJS1B_SE_EEENS5_IJSE_SB_EEEEEEEvS1G_EENS_8epilogue10collective18CollectiveEpilogueINS1M_23Sm100TmaWarpSpecializedILi1ELi1ELi64ELb0ELb0EEEJSG_NS5_IJNSY_ISE_SB_EENSY_ISF_SB_EEEEESH_SK_SH_SK_NS1M_6fusion15FusionCallbacksIS1Q_NS1U_17LinearCombinationISH_fSH_fLNS_15FloatRoundStyleE2EEESG_S1T_JEEENS4_5SM1004TMEM4LOAD26SM100_TMEM_LOAD_32dp32b64xES15_NS16_INS17_ILi2ELi4ELi3EEES1A_NSY_INS5_IJS1B_SF_EEENS5_IJSF_SB_EEEEEEENS4_39AutoVectorizingCopyWithAssumedAlignmentILi128EEENS4_14SM90_TMA_STOREES28_S2A_S2A_EEEvvEEEEvNT_6ParamsE,"ax",@progbits
	.align	128
.text._ZN7cutlass13device_kernelINS_4gemm6kernel13GemmUniversalIN4cute5tupleIJiiiiEEENS1_10collective13CollectiveMmaINS1_35MainloopSm100TmaUmmaWarpSpecializedILi8ELi2ELi4ENS5_IJNS4_1CILi1EEESB_SB_EEEEENS5_IJNSA_ILi128EEENSA_ILi64EEESE_EEENS_12float_e4m3_tENS5_IJSB_llEEENS_12float_e5m2_tENS5_IJlSB_lEEENS4_8TiledMMAINS4_8MMA_AtomIJNS4_10MMA_TraitsINS4_19SM100_MMA_F8F6F4_SSEJSH_SJ_fSE_SF_NS4_17integral_constantINS4_4UMMA5MajorELSR_1EEENSP_ISR_LSR_0EEENSP_INSQ_7ScaleInELSU_0EEESV_EEEEEENS4_6LayoutISC_NS5_IJNSA_ILi0EEESZ_SZ_EEEEENS5_IJNS4_10UnderscoreES12_S12_EEEEENS4_13SM90_TMA_LOADENS4_14ComposedLayoutINS4_7SwizzleILi3ELi4ELi3EEENS4_18smem_ptr_flag_bitsILi8EEENSY_INS5_IJSE_NSA_ILi8EEEEEENS5_IJSB_SE_EEEEEEEvNS4_8identityES15_NS16_IS18_S1A_NSY_INS5_IJS1B_SE_EEENS5_IJSE_SB_EEEEEEEvS1G_EENS_8epilogue10collective18CollectiveEpilogueINS1M_23Sm100TmaWarpSpecializedILi1ELi1ELi64ELb0ELb0EEEJSG_NS5_IJNSY_ISE_SB_EENSY_ISF_SB_EEEEESH_SK_SH_SK_NS1M_6fusion15FusionCallbacksIS1Q_NS1U_17LinearCombinationISH_fSH_fLNS_15FloatRoundStyleE2EEESG_S1T_JEEENS4_5SM1004TMEM4LOAD26SM100_TMEM_LOAD_32dp32b64xES15_NS16_INS17_ILi2ELi4ELi3EEES1A_NSY_INS5_IJS1B_SF_EEENS5_IJSF_SB_EEEEEEENS4_39AutoVectorizingCopyWithAssumedAlignmentILi128EEENS4_14SM90_TMA_STOREES28_S2A_S2A_EEEvvEEEEvNT_6ParamsE:
        .type           _ZN7cutlass13device_kernelINS_4gemm6kernel13GemmUniversalIN4cute5tupleIJiiiiEEENS1_10collective13CollectiveMmaINS1_35MainloopSm100TmaUmmaWarpSpecializedILi8ELi2ELi4ENS5_IJNS4_1CILi1EEESB_SB_EEEEENS5_IJNSA_ILi128EEENSA_ILi64EEESE_EEENS_12float_e4m3_tENS5_IJSB_llEEENS_12float_e5m2_tENS5_IJlSB_lEEENS4_8TiledMMAINS4_8MMA_AtomIJNS4_10MMA_TraitsINS4_19SM100_MMA_F8F6F4_SSEJSH_SJ_fSE_SF_NS4_17integral_constantINS4_4UMMA5MajorELSR_1EEENSP_ISR_LSR_0EEENSP_INSQ_7ScaleInELSU_0EEESV_EEEEEENS4_6LayoutISC_NS5_IJNSA_ILi0EEESZ_SZ_EEEEENS5_IJNS4_10UnderscoreES12_S12_EEEEENS4_13SM90_TMA_LOADENS4_14ComposedLayoutINS4_7SwizzleILi3ELi4ELi3EEENS4_18smem_ptr_flag_bitsILi8EEENSY_INS5_IJSE_NSA_ILi8EEEEEENS5_IJSB_SE_EEEEEEEvNS4_8identityES15_NS16_IS18_S1A_NSY_INS5_IJS1B_SE_EEENS5_IJSE_SB_EEEEEEEvS1G_EENS_8epilogue10collective18CollectiveEpilogueINS1M_23Sm100TmaWarpSpecializedILi1ELi1ELi64ELb0ELb0EEEJSG_NS5_IJNSY_ISE_SB_EENSY_ISF_SB_EEEEESH_SK_SH_SK_NS1M_6fusion15FusionCallbacksIS1Q_NS1U_17LinearCombinationISH_fSH_fLNS_15FloatRoundStyleE2EEESG_S1T_JEEENS4_5SM1004TMEM4LOAD26SM100_TMEM_LOAD_32dp32b64xES15_NS16_INS17_ILi2ELi4ELi3EEES1A_NSY_INS5_IJS1B_SF_EEENS5_IJSF_SB_EEEEEEENS4_39AutoVectorizingCopyWithAssumedAlignmentILi128EEENS4_14SM90_TMA_STOREES28_S2A_S2A_EEEvvEEEEvNT_6ParamsE,@function
        .size           _ZN7cutlass13device_kernelINS_4gemm6kernel13GemmUniversalIN4cute5tupleIJiiiiEEENS1_10collective13CollectiveMmaINS1_35MainloopSm100TmaUmmaWarpSpecializedILi8ELi2ELi4ENS5_IJNS4_1CILi1EEESB_SB_EEEEENS5_IJNSA_ILi128EEENSA_ILi64EEESE_EEENS_12float_e4m3_tENS5_IJSB_llEEENS_12float_e5m2_tENS5_IJlSB_lEEENS4_8TiledMMAINS4_8MMA_AtomIJNS4_10MMA_TraitsINS4_19SM100_MMA_F8F6F4_SSEJSH_SJ_fSE_SF_NS4_17integral_constantINS4_4UMMA5MajorELSR_1EEENSP_ISR_LSR_0EEENSP_INSQ_7ScaleInELSU_0EEESV_EEEEEENS4_6LayoutISC_NS5_IJNSA_ILi0EEESZ_SZ_EEEEENS5_IJNS4_10UnderscoreES12_S12_EEEEENS4_13SM90_TMA_LOADENS4_14ComposedLayoutINS4_7SwizzleILi3ELi4ELi3EEENS4_18smem_ptr_flag_bitsILi8EEENSY_INS5_IJSE_NSA_ILi8EEEEEENS5_IJSB_SE_EEEEEEEvNS4_8identityES15_NS16_IS18_S1A_NSY_INS5_IJS1B_SE_EEENS5_IJSE_SB_EEEEEEEvS1G_EENS_8epilogue10collective18CollectiveEpilogueINS1M_23Sm100TmaWarpSpecializedILi1ELi1ELi64ELb0ELb0EEEJSG_NS5_IJNSY_ISE_SB_EENSY_ISF_SB_EEEEESH_SK_SH_SK_NS1M_6fusion15FusionCallbacksIS1Q_NS1U_17LinearCombinationISH_fSH_fLNS_15FloatRoundStyleE2EEESG_S1T_JEEENS4_5SM1004TMEM4LOAD26SM100_TMEM_LOAD_32dp32b64xES15_NS16_INS17_ILi2ELi4ELi3EEES1A_NSY_INS5_IJS1B_SF_EEENS5_IJSF_SB_EEEEEEENS4_39AutoVectorizingCopyWithAssumedAlignmentILi128EEENS4_14SM90_TMA_STOREES28_S2A_S2A_EEEvvEEEEvNT_6ParamsE,(.L_x_140 - _ZN7cutlass13device_kernelINS_4gemm6kernel13GemmUniversalIN4cute5tupleIJiiiiEEENS1_10collective13CollectiveMmaINS1_35MainloopSm100TmaUmmaWarpSpecializedILi8ELi2ELi4ENS5_IJNS4_1CILi1EEESB_SB_EEEEENS5_IJNSA_ILi128EEENSA_ILi64EEESE_EEENS_12float_e4m3_tENS5_IJSB_llEEENS_12float_e5m2_tENS5_IJlSB_lEEENS4_8TiledMMAINS4_8MMA_AtomIJNS4_10MMA_TraitsINS4_19SM100_MMA_F8F6F4_SSEJSH_SJ_fSE_SF_NS4_17integral_constantINS4_4UMMA5MajorELSR_1EEENSP_ISR_LSR_0EEENSP_INSQ_7ScaleInELSU_0EEESV_EEEEEENS4_6LayoutISC_NS5_IJNSA_ILi0EEESZ_SZ_EEEEENS5_IJNS4_10UnderscoreES12_S12_EEEEENS4_13SM90_TMA_LOADENS4_14ComposedLayoutINS4_7SwizzleILi3ELi4ELi3EEENS4_18smem_ptr_flag_bitsILi8EEENSY_INS5_IJSE_NSA_ILi8EEEEEENS5_IJSB_SE_EEEEEEEvNS4_8identityES15_NS16_IS18_S1A_NSY_INS5_IJS1B_SE_EEENS5_IJSE_SB_EEEEEEEvS1G_EENS_8epilogue10collective18CollectiveEpilogueINS1M_23Sm100TmaWarpSpecializedILi1ELi1ELi64ELb0ELb0EEEJSG_NS5_IJNSY_ISE_SB_EENSY_ISF_SB_EEEEESH_SK_SH_SK_NS1M_6fusion15FusionCallbacksIS1Q_NS1U_17LinearCombinationISH_fSH_fLNS_15FloatRoundStyleE2EEESG_S1T_JEEENS4_5SM1004TMEM4LOAD26SM100_TMEM_LOAD_32dp32b64xES15_NS16_INS17_ILi2ELi4ELi3EEES1A_NSY_INS5_IJS1B_SF_EEENS5_IJSF_SB_EEEEEEENS4_39AutoVectorizingCopyWithAssumedAlignmentILi128EEENS4_14SM90_TMA_STOREES28_S2A_S2A_EEEvvEEEEvNT_6ParamsE)
        .other          _ZN7cutlass13device_kernelINS_4gemm6kernel13GemmUniversalIN4cute5tupleIJiiiiEEENS1_10collective13CollectiveMmaINS1_35MainloopSm100TmaUmmaWarpSpecializedILi8ELi2ELi4ENS5_IJNS4_1CILi1EEESB_SB_EEEEENS5_IJNSA_ILi128EEENSA_ILi64EEESE_EEENS_12float_e4m3_tENS5_IJSB_llEEENS_12float_e5m2_tENS5_IJlSB_lEEENS4_8TiledMMAINS4_8MMA_AtomIJNS4_10MMA_TraitsINS4_19SM100_MMA_F8F6F4_SSEJSH_SJ_fSE_SF_NS4_17integral_constantINS4_4UMMA5MajorELSR_1EEENSP_ISR_LSR_0EEENSP_INSQ_7ScaleInELSU_0EEESV_EEEEEENS4_6LayoutISC_NS5_IJNSA_ILi0EEESZ_SZ_EEEEENS5_IJNS4_10UnderscoreES12_S12_EEEEENS4_13SM90_TMA_LOADENS4_14ComposedLayoutINS4_7SwizzleILi3ELi4ELi3EEENS4_18smem_ptr_flag_bitsILi8EEENSY_INS5_IJSE_NSA_ILi8EEEEEENS5_IJSB_SE_EEEEEEEvNS4_8identityES15_NS16_IS18_S1A_NSY_INS5_IJS1B_SE_EEENS5_IJSE_SB_EEEEEEEvS1G_EENS_8epilogue10collective18CollectiveEpilogueINS1M_23Sm100TmaWarpSpecializedILi1ELi1ELi64ELb0ELb0EEEJSG_NS5_IJNSY_ISE_SB_EENSY_ISF_SB_EEEEESH_SK_SH_SK_NS1M_6fusion15FusionCallbacksIS1Q_NS1U_17LinearCombinationISH_fSH_fLNS_15FloatRoundStyleE2EEESG_S1T_JEEENS4_5SM1004TMEM4LOAD26SM100_TMEM_LOAD_32dp32b64xES15_NS16_INS17_ILi2ELi4ELi3EEES1A_NSY_INS5_IJS1B_SF_EEENS5_IJSF_SB_EEEEEEENS4_39AutoVectorizingCopyWithAssumedAlignmentILi128EEENS4_14SM90_TMA_STOREES28_S2A_S2A_EEEvvEEEEvNT_6ParamsE,@"STO_CUDA_ENTRY STV_DEFAULT"
_ZN7cutlass13device_kernelINS_4gemm6kernel13GemmUniversalIN4cute5tupleIJiiiiEEENS1_10collective13CollectiveMmaINS1_35MainloopSm100TmaUmmaWarpSpecializedILi8ELi2ELi4ENS5_IJNS4_1CILi1EEESB_SB_EEEEENS5_IJNSA_ILi128EEENSA_ILi64EEESE_EEENS_12float_e4m3_tENS5_IJSB_llEEENS_12float_e5m2_tENS5_IJlSB_lEEENS4_8TiledMMAINS4_8MMA_AtomIJNS4_10MMA_TraitsINS4_19SM100_MMA_F8F6F4_SSEJSH_SJ_fSE_SF_NS4_17integral_constantINS4_4UMMA5MajorELSR_1EEENSP_ISR_LSR_0EEENSP_INSQ_7ScaleInELSU_0EEESV_EEEEEENS4_6LayoutISC_NS5_IJNSA_ILi0EEESZ_SZ_EEEEENS5_IJNS4_10UnderscoreES12_S12_EEEEENS4_13SM90_TMA_LOADENS4_14ComposedLayoutINS4_7SwizzleILi3ELi4ELi3EEENS4_18smem_ptr_flag_bitsILi8EEENSY_INS5_IJSE_NSA_ILi8EEEEEENS5_IJSB_SE_EEEEEEEvNS4_8identityES15_NS16_IS18_S1A_NSY_INS5_IJS1B_SE_EEENS5_IJSE_SB_EEEEEEEvS1G_EENS_8epilogue10collective18CollectiveEpilogueINS1M_23Sm100TmaWarpSpecializedILi1ELi1ELi64ELb0ELb0EEEJSG_NS5_IJNSY_ISE_SB_EENSY_ISF_SB_EEEEESH_SK_SH_SK_NS1M_6fusion15FusionCallbacksIS1Q_NS1U_17LinearCombinationISH_fSH_fLNS_15FloatRoundStyleE2EEESG_S1T_JEEENS4_5SM1004TMEM4LOAD26SM100_TMEM_LOAD_32dp32b64xES15_NS16_INS17_ILi2ELi4ELi3EEES1A_NSY_INS5_IJS1B_SF_EEENS5_IJSF_SB_EEEEEEENS4_39AutoVectorizingCopyWithAssumedAlignmentILi128EEENS4_14SM90_TMA_STOREES28_S2A_S2A_EEEvvEEEEvNT_6ParamsE:
[----:B------:R-:W1:Y:S01]  /*0000*/  LDC R1, c[0x0][0x37c] ;  /* 0x0000df00ff017b82 */ /* 0x000e620000000800 */
[----:B------:R-:W2:Y:S01]  /*0010*/  S2R R166, SR_TID.X ;  /* 0x0000000000a67919 */ /* 0x000ea20000002100 */
[----:B------:R-:W3:Y:S01]  /*0020*/  LDCU.64 UR4, c[0x0][0x890] ;  /* 0x00011200ff0477ac */ /* 0x000ee20008000a00 */
[----:B------:R-:W-:Y:S02]  /*0030*/  PRMT R164, RZ, 0x7610, R164 ;  /* 0x00007610ffa47816 */ /* 0x000fe400000000a4 */
[----:B------:R-:W-:Y:S01]  /*0040*/  ELECT P5, URZ, PT ;  /* 0x0000000000ff782f */ /* 0x000fe200038a0000 */
[----:B------:R-:W4:Y:S01]  /*0050*/  LDCU.64 UR40, c[0x0][0x358] ;  /* 0x00006b00ff2877ac */ /* 0x000f220008000a00 */
[----:B---3--:R-:W-:-:S04]  /*0060*/  UISETP.NE.U32.AND UP0, UPT, UR4, URZ, UPT ;  /* 0x000000ff0400728c */ /* 0x008fc8000bf05070 */
[----:B------:R-:W-:Y:S01]  /*0070*/  UISETP.NE.AND.EX UP0, UPT, UR5, URZ, UPT, UP0 ;  /* 0x000000ff0500728c */ /* 0x000fe2000bf05300 */
[----:B--2---:R-:W-:-:S05]  /*0080*/  SHF.R.U32.HI R169, RZ, 0x5, R166 ;  /* 0x00000005ffa97819 */ /* 0x004fca00000116a6 */
[----:B------:R-:W2:Y:S02]  /*0090*/  SHFL.IDX PT, R0, R169, RZ, 0x1f ;  /* 0x00001fffa9007589 */ /* 0x000ea400000e0000 */
[----:B--2---:R-:W-:Y:S01]  /*00a0*/  R2UR UR8, R0 ;  /* 0x00000000000872ca */ /* 0x004fe200000e0000 */
[----:B-1--4-:R-:W-:-:S14]  /*00b0*/  BRA.U UP0, `(.L_x_0) ;  /* 0x00000001002c7547 */ /* 0x012fdc000b800000 */
[----:B------:R-:W1:Y:S02]  /*00c0*/  LDCU.64 UR6, c[0x0][0x888] ;  /* 0x00011100ff0677ac */ /* 0x000e640008000a00 */
[----:B-1----:R-:W-:-:S04]  /*00d0*/  UISETP.NE.U32.AND UP0, UPT, UR6, URZ, UPT ;  /* 0x000000ff0600728c */ /* 0x002fc8000bf05070 */
[----:B------:R-:W-:-:S09]  /*00e0*/  UISETP.NE.AND.EX UP0, UPT, UR7, URZ, UPT, UP0 ;  /* 0x000000ff0700728c */ /* 0x000fd2000bf05300 */
[----:B------:R-:W-:Y:S05]  /*00f0*/  BRA.U !UP0, `(.L_x_1) ;  /* 0x0000000108107547 */ /* 0x000fea000b800000 */
[----:B------:R-:W1:Y:S02]  /*0100*/  LDC.64 R2, c[0x0][0x888] ;  /* 0x00022200ff027b82 */ /* 0x000e640000000a00 */
[----:B-1----:R1:W5:Y:S01]  /*0110*/  LDG.E R81, desc[UR40][R2.64] ;  /* 0x0000002802517981 */ /* 0x002362000c1e1900 */
[----:B------:R-:W-:Y:S01]  /*0120*/  HFMA2 R164, -RZ, RZ, 0, 5.9604644775390625e-08 ;  /* 0x00000001ffa47431 */ /* 0x000fe200000001ff */
[----:B------:R-:W-:Y:S05]  /*0130*/  BRA `(.L_x_0) ;  /* 0x00000000000c7947 */ /* 0x000fea0003800000 */
.L_x_1:
[----:B------:R-:W1:Y:S01]  /*0140*/  LDCU UR6, c[0x0][0x880] ;  /* 0x00011000ff0677ac */ /* 0x000e620008000800 */
[----:B------:R-:W-:Y:S01]  /*0150*/  HFMA2 R164, -RZ, RZ, 0, 5.9604644775390625e-08 ;  /* 0x00000001ffa47431 */ /* 0x000fe200000001ff */
[----:B-1----:R-:W-:-:S07]  /*0160*/  MOV R81, UR6 ;  /* 0x0000000600517c02 */ /* 0x002fce0008000f00 */
.L_x_0:
[----:B------:R-:W2:Y:S02]  /*0170*/  LDCU.64 UR6, c[0x0][0x8b0] ;  /* 0x00011600ff0677ac */ /* 0x000ea40008000a00 */
[----:B--2---:R-:W-:-:S04]  /*0180*/  UISETP.NE.U32.AND UP0, UPT, UR6, URZ, UPT ;  /* 0x000000ff0600728c */ /* 0x004fc8000bf05070 */
[----:B------:R-:W-:-:S09]  /*0190*/  UISETP.NE.AND.EX UP0, UPT, UR7, URZ, UPT, UP0 ;  /* 0x000000ff0700728c */ /* 0x000fd2000bf05300 */
[----:B------:R-:W-:Y:S05]  /*01a0*/  BRA.U UP0, `(.L_x_2) ;  /* 0x0000000100247547 */ /* 0x000fea000b800000 */
[----:B------:R-:W2:Y:S02]  /*01b0*/  LDCU.64 UR6, c[0x0][0x8a8] ;  /* 0x00011500ff0677ac */ /* 0x000ea40008000a00 */
[----:B--2---:R-:W-:-:S04]  /*01c0*/  UISETP.NE.U32.AND UP0, UPT, UR6, URZ, UPT ;  /* 0x000000ff0600728c */ /* 0x004fc8000bf05070 */
[----:B------:R-:W-:-:S09]  /*01d0*/  UISETP.NE.AND.EX UP0, UPT, UR7, URZ, UPT, UP0 ;  /* 0x000000ff0700728c */ /* 0x000fd2000bf05300 */
[----:B------:R-:W-:Y:S05]  /*01e0*/  BRA.U !UP0, `(.L_x_3) ;  /* 0x00000001080c7547 */ /* 0x000fea000b800000 */
[----:B------:R-:W2:Y:S02]  /*01f0*/  LDC.64 R78, c[0x0][0x8a8] ;  /* 0x00022a00ff4e7b82 */ /* 0x000ea40000000a00 */
[----:B--2---:R2:W5:Y:S01]  /*0200*/  LDG.E R78, desc[UR40][R78.64] ;  /* 0x000000284e4e7981 */ /* 0x004562000c1e1900 */
[----:B------:R-:W-:Y:S05]  /*0210*/  BRA `(.L_x_2) ;  /* 0x0000000000087947 */ /* 0x000fea0003800000 */
.L_x_3:
[----:B------:R-:W2:Y:S02]  /*0220*/  LDCU UR6, c[0x0][0x8a0] ;  /* 0x00011400ff0677ac */ /* 0x000ea40008000800 */
[----:B--2---:R-:W-:Y:S02]  /*0230*/  MOV R78, UR6 ;  /* 0x00000006004e7c02 */ /* 0x004fe40008000f00 */
.L_x_2:
[----:B------:R-:W-:Y:S01]  /*0240*/  IMAD.U32 R0, RZ, RZ, UR8 ;  /* 0x00000008ff007e24 */ /* 0x000fe2000f8e00ff */
[----:B------:R-:W-:Y:S04]  /*0250*/  BSSY.RECONVERGENT B0, `(.L_x_4) ;  /* 0x000000c000007945 */ /* 0x000fe80003800200 */
[C---:B------:R-:W-:Y:S02]  /*0260*/  ISETP.NE.OR P1, PT, R0.reuse, 0x1, !P5 ;  /* 0x000000010000780c */ /* 0x040fe40006f25670 */
[----:B------:R-:W-:-:S11]  /*0270*/  ISETP.NE.OR P0, PT, R0, 0x3, !P5 ;  /* 0x000000030000780c */ /* 0x000fd60006f05670 */
[----:B------:R-:W-:Y:S05]  /*0280*/  @P1 BRA `(.L_x_5) ;  /* 0x0000000000201947 */ /* 0x000fea0003800000 */
[----:B------:R-:W3:Y:S02]  /*0290*/  LDCU.64 UR6, c[0x0][0x348] ;  /* 0x00006900ff0677ac */ /* 0x000ee40008000a00 */
[----:B---3--:R-:W-:Y:S02]  /*02a0*/  UIADD3 UR10, UP1, UPT, UR6, 0x80, URZ ;  /* 0x00000080060a7890 */ /* 0x008fe4000ff3e0ff */
[----:B------:R-:W-:Y:S02]  /*02b0*/  UIADD3 UR6, UP0, UPT, UR6, 0x180, URZ ;  /* 0x0000018006067890 */ /* 0x000fe4000ff1e0ff */
[----:B------:R-:W-:Y:S02]  /*02c0*/  UIADD3.X UR11, UPT, UPT, URZ, UR7, URZ, UP1, !UPT ;  /* 0x00000007ff0b7290 */ /* 0x000fe40008ffe4ff */
[----:B------:R-:W-:-:S07]  /*02d0*/  UIADD3.X UR7, UPT, UPT, URZ, UR7, URZ, UP0, !UPT ;  /* 0x00000007ff077290 */ /* 0x000fce00087fe4ff */
[----:B------:R3:W-:Y:S02]  /*02e0*/  UTMACCTL.PF [UR10] ;  /* 0x000000000a0079b9 */ /* 0x0007e40008040000 */
[----:B------:R3:W-:Y:S02]  /*02f0*/  UTMACCTL.PF [UR6] ;  /* 0x00000000060079b9 */ /* 0x0007e40008040000 */
[----:B---3--:R-:W-:Y:S01]  /*0300*/  NOP ;  /* 0x0000000000007918 */ /* 0x008fe20000000000 */
.L_x_5:
[----:B------:R-:W-:Y:S05]  /*0310*/  BSYNC.RECONVERGENT B0 ;  /* 0x0000000000007941 */ /* 0x000fea0003800200 */
.L_x_4:
[----:B------:R-:W-:Y:S04]  /*0320*/  BSSY.RECONVERGENT B0, `(.L_x_6) ;  /* 0x000000a000007945 */ /* 0x000fe80003800200 */
        /* <DEDUP_REMOVED lines=9> */
.L_x_7:
[----:B------:R-:W-:Y:S05]  /*03c0*/  BSYNC.RECONVERGENT B0 ;  /* 0x0000000000007941 */ /* 0x000fea0003800200 */
.L_x_6:
[----:B------:R-:W3:Y:S01]  /*03d0*/  LDCU.64 UR6, c[0x0][0x888] ;  /* 0x00011100ff0677ac */ /* 0x000ee20008000a00 */
[----:B------:R-:W-:Y:S02]  /*03e0*/  UISETP.EQ.U32.AND UP1, UPT, UR4, URZ, UPT ;  /* 0x000000ff0400728c */ /* 0x000fe4000bf22070 */
[----:B------:R-:W-:Y:S02]  /*03f0*/  UPLOP3.LUT UP2, UPT, UPT, UPT, UPT, 0x80, 0x8 ;  /* 0x000000000008789c */ /* 0x000fe40003f4f070 */
[----:B---3--:R-:W-:-:S04]  /*0400*/  UISETP.NE.U32.AND UP0, UPT, UR6, URZ, UPT ;  /* 0x000000ff0600728c */ /* 0x008fc8000bf05070 */
[----:B------:R-:W-:-:S04]  /*0410*/  UISETP.NE.AND.EX UP0, UPT, UR7, URZ, UPT, UP0 ;  /* 0x000000ff0700728c */ /* 0x000fc8000bf05300 */
[----:B------:R-:W-:-:S04]  /*0420*/  UISETP.EQ.OR.EX UP3, UPT, UR5, URZ, !UP0, UP1 ;  /* 0x000000ff0500728c */ /* 0x000fc8000c762710 */
[----:B------:R-:W-:-:S05]  /*0430*/  UP2UR UR44, UPR, URZ, 0x8 ;  /* 0x00000008ff2c7883 */ /* 0x000fca0008000000 */
[----:B------:R-:W-:Y:S07]  /*0440*/  BRA.U !UP3, `(.L_x_8) ;  /* 0x000000010b207547 */ /* 0x000fee000b800000 */
[----:B------:R-:W-:Y:S01]  /*0450*/  UISETP.NE.U32.AND UP2, UPT, UR4, URZ, UPT ;  /* 0x000000ff0400728c */ /* 0x000fe2000bf45070 */
[----:B-----5:R-:W-:Y:S01]  /*0460*/  FSETP.NEU.AND P0, PT, R81, RZ, PT ;  /* 0x000000ff5100720b */ /* 0x020fe20003f0d000 */
[----:B------:R-:W-:Y:S02]  /*0470*/  USEL UR4, URZ, 0xffffffff, UP0 ;  /* 0xffffffffff047887 */ /* 0x000fe40008000000 */
[----:B------:R-:W-:-:S10]  /*0480*/  UISETP.NE.AND.EX UP2, UPT, UR5, URZ, UPT, UP2 ;  /* 0x000000ff0500728c */ /* 0x000fd4000bf45320 */
[----:B------:R-:W-:Y:S01]  /*0490*/  VOTEU.ANY UP1, P0 ;  /* 0x0000000000ff7886 */ /* 0x000fe20000020100 */
[----:B------:R-:W-:-:S04]  /*04a0*/  @!UP2 USEL UR4, URZ, 0xffffffff, UP1 ;  /* 0xffffffffff04a887 */ /* 0x000fc80008800000 */
[----:B------:R-:W-:-:S04]  /*04b0*/  ULOP3.LUT UR4, UR4, 0x1, URZ, 0xc0, !UPT ;  /* 0x0000000104047892 */ /* 0x000fc8000f8ec0ff */
[----:B------:R-:W-:-:S11]  /*04c0*/  UISETP.NE.U32.AND UP2, UPT, UR4, 0x1, UPT ;  /* 0x000000010400788c */ /* 0x000fd6000bf45070 */
.L_x_8:
[----:B-1----:R-:W1:Y:S01]  /*04d0*/  SHFL.IDX PT, R2, R169, RZ, 0x1f ;  /* 0x00001fffa9027589 */ /* 0x002e6200000e0000 */
[----:B------:R-:W-:-:S04]  /*04e0*/  UISETP.NE.AND UP1, UPT, UR8, 0x2, UPT ;  /* 0x000000020800788c */ /* 0x000fc8000bf25270 */
[----:B------:R-:W-:Y:S01]  /*04f0*/  USEL UR13, URZ, 0x1, UP1 ;  /* 0x00000001ff0d7887 */ /* 0x000fe20008800000 */
[----:B-1----:R-:W-:-:S13]  /*0500*/  ISETP.NE.AND P0, PT, R2, RZ, PT ;  /* 0x000000ff0200720c */ /* 0x002fda0003f05270 */
[----:B------:R-:W-:Y:S05]  /*0510*/  @P0 BRA `(.L_x_9) ;  /* 0x0000000000680947 */ /* 0x000fea0003800000 */
[----:B------:R-:W1:Y:S01]  /*0520*/  S2UR UR5, SR_CgaCtaId ;  /* 0x00000000000579c3 */ /* 0x000e620000008800 */
[----:B------:R-:W-:Y:S01]  /*0530*/  UMOV UR6, 0x400 ;  /* 0x0000040000067882 */ /* 0x000fe20000000000 */
[----:B------:R-:W-:Y:S01]  /*0540*/  UMOV UR4, 0x1 ;  /* 0x0000000100047882 */ /* 0x000fe20000000000 */
[----:B------:R-:W-:Y:S01]  /*0550*/  ELECT P0, URZ, PT ;  /* 0x0000000000ff782f */ /* 0x000fe20003800000 */
[----:B-1----:R-:W-:Y:S02]  /*0560*/  ULEA UR5, UR5, UR6, 0x18 ;  /* 0x0000000605057291 */ /* 0x002fe4000f8ec0ff */
[----:B------:R-:W-:-:S04]  /*0570*/  UIADD3 UR6, UPT, UPT, -UR4, 0x100000, URZ ;  /* 0x0010000004067890 */ /* 0x000fc8000fffe1ff */
[----:B------:R-:W-:Y:S02]  /*0580*/  USHF.L.U32 UR7, UR6, 0xb, URZ ;  /* 0x0000000b06077899 */ /* 0x000fe400080006ff */
[----:B------:R-:W-:Y:S01]  /*0590*/  USHF.L.U32 UR6, UR6, 0x1, URZ ;  /* 0x0000000106067899 */ /* 0x000fe200080006ff */
[----:B------:R-:W1:Y:S11]  /*05a0*/  FENCE.VIEW.ASYNC.S ;  /* 0x00000000000073c6 */ /* 0x000e760000000000 */
[----:B-1----:R1:W3:Y:S01]  /*05b0*/  SYNCS.EXCH.64 URZ, [UR5], UR6 ;  /* 0x0000000605ff75b2 */ /* 0x0022e20008000100 */
[----:B------:R1:W4:Y:S01]  /*05c0*/  SYNCS.EXCH.64 URZ, [UR5+0x40], UR6 ;  /* 0x0000400605ff75b2 */ /* 0x0003220008000100 */
[----:B------:R1:W1:Y:S01]  /*05d0*/  SYNCS.EXCH.64 URZ, [UR5+0x8], UR6 ;  /* 0x0000080605ff75b2 */ /* 0x0002620008000100 */
        /* <DEDUP_REMOVED lines=13> */
[----:B------:R-:W-:Y:S01]  /*06b0*/  NOP ;  /* 0x0000000000007918 */ /* 0x000fe20000000000 */
.L_x_9:
[----:B------:R-:W2:Y:S01]  /*06c0*/  SHFL.IDX PT, R2, R169, RZ, 0x1f ;  /* 0x00001fffa9027589 */ /* 0x000ea200000e0000 */
[----:B------:R-:W-:Y:S01]  /*06d0*/  NOP ;  /* 0x0000000000007918 */ /* 0x000fe20000000000 */
[----:B--2---:R-:W-:-:S13]  /*06e0*/  ISETP.NE.AND P0, PT, R2, 0x1, PT ;  /* 0x000000010200780c */ /* 0x004fda0003f05270 */
[----:B------:R-:W-:Y:S05]  /*06f0*/  @P0 BRA `(.L_x_10) ;  /* 0x0000000000400947 */ /* 0x000fea0003800000 */
[----:B-1----:R-:W1:Y:S01]  /*0700*/  S2UR UR6, SR_CgaCtaId ;  /* 0x00000000000679c3 */ /* 0x002e620000008800 */
[----:B------:R-:W-:Y:S01]  /*0710*/  UMOV UR7, 0x400 ;  /* 0x0000040000077882 */ /* 0x000fe20000000000 */
[----:B------:R-:W-:Y:S01]  /*0720*/  UMOV UR5, 0x20 ;  /* 0x0000002000057882 */ /* 0x000fe20000000000 */
[----:B------:R-:W-:Y:S01]  /*0730*/  UMOV UR4, 0x80 ;  /* 0x0000008000047882 */ /* 0x000fe20000000000 */
[----:B------:R-:W-:-:S04]  /*0740*/  UIADD3 UR10, UPT, UPT, -UR5, 0x100000, URZ ;  /* 0x00100000050a7890 */ /* 0x000fc8000fffe1ff */
[----:B------:R-:W-:Y:S02]  /*0750*/  USHF.L.U32 UR11, UR10, 0xb, URZ ;  /* 0x0000000b0a0b7899 */ /* 0x000fe400080006ff */
[----:B------:R-:W-:Y:S02]  /*0760*/  USHF.L.U32 UR10, UR10, 0x1, URZ ;  /* 0x000000010a0a7899 */ /* 0x000fe400080006ff */
[----:B------:R-:W-:-:S04]  /*0770*/  UIADD3 UR4, UPT, UPT, -UR4, 0x100000, URZ ;  /* 0x0010000004047890 */ /* 0x000fc8000fffe1ff */
[----:B------:R-:W-:Y:S02]  /*0780*/  USHF.L.U32 UR5, UR4, 0xb, URZ ;  /* 0x0000000b04057899 */ /* 0x000fe400080006ff */
[----:B------:R-:W-:Y:S01]  /*0790*/  USHF.L.U32 UR4, UR4, 0x1, URZ ;  /* 0x0000000104047899 */ /* 0x000fe200080006ff */
[----:B------:R-:W-:Y:S01]  /*07a0*/  ELECT P0, URZ, PT ;  /* 0x0000000000ff782f */ /* 0x000fe20003800000 */
[----:B-1----:R-:W-:Y:S01]  /*07b0*/  ULEA UR6, UR6, UR7, 0x18 ;  /* 0x0000000706067291 */ /* 0x002fe2000f8ec0ff */
[----:B------:R-:W1:Y:S11]  /*07c0*/  FENCE.VIEW.ASYNC.S ;  /* 0x00000000000073c6 */ /* 0x000e760000000000 */
[----:B-1----:R2:W1:Y:S01]  /*07d0*/  SYNCS.EXCH.64 URZ, [UR6+0x80], UR10 ;  /* 0x0000800a06ff75b2 */ /* 0x0024620008000100 */
[----:B------:R2:W1:Y:S02]  /*07e0*/  SYNCS.EXCH.64 URZ, [UR6+0x88], UR4 ;  /* 0x0000880406ff75b2 */ /* 0x0004640008000100 */
[----:B--2---:R-:W-:Y:S01]  /*07f0*/  NOP ;  /* 0x0000000000007918 */ /* 0x004fe20000000000 */
.L_x_10:
[----:B------:R-:W2:Y:S01]  /*0800*/  SHFL.IDX PT, R2, R169, RZ, 0x1f ;  /* 0x00001fffa9027589 */ /* 0x000ea200000e0000 */
[----:B------:R-:W-:Y:S01]  /*0810*/  NOP ;  /* 0x0000000000007918 */ /* 0x000fe20000000000 */
[----:B--2---:R-:W-:-:S13]  /*0820*/  ISETP.NE.AND P0, PT, R2, 0x3, PT ;  /* 0x000000030200780c */ /* 0x004fda0003f05270 */
[----:B------:R-:W-:Y:S05]  /*0830*/  @P0 BRA `(.L_x_11) ;  /* 0x0000000000300947 */ /* 0x000fea0003800000 */
[----:B-1----:R-:W1:Y:S01]  /*0840*/  S2UR UR5, SR_CgaCtaId ;  /* 0x00000000000579c3 */ /* 0x002e620000008800 */
        /* <DEDUP_REMOVED lines=8> */
[----:B-1----:R2:W1:Y:S01]  /*08d0*/  SYNCS.EXCH.64 URZ, [UR5+0x90], UR6 ;  /* 0x0000900605ff75b2 */ /* 0x0024620008000100 */
[----:B------:R2:W1:Y:S02]  /*08e0*/  SYNCS.EXCH.64 URZ, [UR5+0x98], UR6 ;  /* 0x0000980605ff75b2 */ /* 0x0004640008000100 */
[----:B--2---:R-:W-:Y:S01]  /*08f0*/  NOP ;  /* 0x0000000000007918 */ /* 0x004fe20000000000 */
.L_x_11:
[----:B------:R-:W2:Y:S01]  /*0900*/  SHFL.IDX PT, R2, R169, RZ, 0x1f ;  /* 0x00001fffa9027589 */ /* 0x000ea200000e0000 */
[----:B------:R-:W-:Y:S01]  /*0910*/  NOP ;  /* 0x0000000000007918 */ /* 0x000fe20000000000 */
[----:B--2---:R-:W-:-:S13]  /*0920*/  ISETP.NE.AND P0, PT, R2, 0x4, PT ;  /* 0x000000040200780c */ /* 0x004fda0003f05270 */
[----:B------:R-:W-:Y:S05]  /*0930*/  @P0 BRA `(.L_x_12) ;  /* 0x00000000004c0947 */ /* 0x000fea0003800000 */
[----:B-1----:R-:W1:Y:S01]  /*0940*/  S2UR UR5, SR_CgaCtaId ;  /* 0x00000000000579c3 */ /* 0x002e620000008800 */
[----:B------:R-:W-:Y:S01]  /*0950*/  UMOV UR7, 0x100 ;  /* 0x0000010000077882 */ /* 0x000fe20000000000 */
[----:B------:R-:W-:Y:S01]  /*0960*/  UMOV UR6, 0x400 ;  /* 0x0000040000067882 */ /* 0x000fe20000000000 */
[----:B------:R-:W-:Y:S01]  /*0970*/  USEL UR7, UR7, 0xe0, UP2 ;  /* 0x000000e007077887 */ /* 0x000fe20009000000 */
[----:B------:R-:W-:Y:S01]  /*0980*/  UMOV UR4, 0x1 ;  /* 0x0000000100047882 */ /* 0x000fe20000000000 */
[----:B------:R-:W-:Y:S01]  /*0990*/  ELECT P0, URZ, PT ;  /* 0x0000000000ff782f */ /* 0x000fe20003800000 */
[----:B------:R-:W-:-:S04]  /*09a0*/  UIADD3 UR10, UPT, UPT, -UR4, 0x100000, URZ ;  /* 0x00100000040a7890 */ /* 0x000fc8000fffe1ff */
[----:B------:R-:W-:Y:S02]  /*09b0*/  USHF.L.U32 UR11, UR10, 0xb, URZ ;  /* 0x0000000b0a0b7899 */ /* 0x000fe400080006ff */
[----:B------:R-:W-:Y:S02]  /*09c0*/  USHF.L.U32 UR10, UR10, 0x1, URZ ;  /* 0x000000010a0a7899 */ /* 0x000fe400080006ff */
[----:B-1----:R-:W-:Y:S02]  /*09d0*/  ULEA UR5, UR5, UR6, 0x18 ;  /* 0x0000000605057291 */ /* 0x002fe4000f8ec0ff */
[----:B------:R-:W-:-:S04]  /*09e0*/  UIADD3 UR6, UPT, UPT, -UR7, 0x100000, URZ ;  /* 0x0010000007067890 */ /* 0x000fc8000fffe1ff */
[----:B------:R-:W-:Y:S02]  /*09f0*/  USHF.L.U32 UR7, UR6, 0xb, URZ ;  /* 0x0000000b06077899 */ /* 0x000fe400080006ff */
[----:B------:R-:W-:Y:S01]  /*0a00*/  USHF.L.U32 UR6, UR6, 0x1, URZ ;  /* 0x0000000106067899 */ /* 0x000fe200080006ff */
[----:B------:R-:W1:Y:S03]  /*0a10*/  FENCE.VIEW.ASYNC.S ;  /* 0x00000000000073c6 */ /* 0x000e660000000000 */
[----:B-1----:R2:W1:Y:S08]  /*0a20*/  SYNCS.EXCH.64 URZ, [UR5+0xa0], UR10 ;  /* 0x0000a00a05ff75b2 */ /* 0x0024700008000100 */
[----:B------:R2:W1:Y:S01]  /*0a30*/  SYNCS.EXCH.64 URZ, [UR5+0xb0], UR6 ;  /* 0x0000b00605ff75b2 */ /* 0x0004620008000100 */
[----:B------:R2:W1:Y:S01]  /*0a40*/  SYNCS.EXCH.64 URZ, [UR5+0xa8], UR10 ;  /* 0x0000a80a05ff75b2 */ /* 0x0004620008000100 */
[----:B------:R2:W1:Y:S02]  /*0a50*/  SYNCS.EXCH.64 URZ, [UR5+0xb8], UR6 ;  /* 0x0000b80605ff75b2 */ /* 0x0004640008000100 */
[----:B--2---:R-:W-:Y:S01]  /*0a60*/  NOP ;  /* 0x0000000000007918 */ /* 0x004fe20000000000 */
.L_x_12:
        /* <DEDUP_REMOVED lines=18> */
[----:B------:R2:W1:Y:S01]  /*0b90*/  SYNCS.EXCH.64 URZ, [UR6+0xe0], UR4 ;  /* 0x0000e00406ff75b2 */ /* 0x0004620008000100 */
[----:B------:R2:W1:Y:S01]  /*0ba0*/  SYNCS.EXCH.64 URZ, [UR6+0xc8], UR10 ;  /* 0x0000c80a06ff75b2 */ /* 0x0004620008000100 */
[----:B------:R2:W1:Y:S01]  /*0bb0*/  SYNCS.EXCH.64 URZ, [UR6+0xe8], UR4 ;  /* 0x0000e80406ff75b2 */ /* 0x0004620008000100 */
[----:B------:R2:W1:Y:S01]  /*0bc0*/  SYNCS.EXCH.64 URZ, [UR6+0xd0], UR10 ;  /* 0x0000d00a06ff75b2 */ /* 0x0004620008000100 */
[----:B------:R2:W1:Y:S01]  /*0bd0*/  SYNCS.EXCH.64 URZ, [UR6+0xf0], UR4 ;  /* 0x0000f00406ff75b2 */ /* 0x0004620008000100 */
[----:B------:R2:W1:Y:S01]  /*0be0*/  SYNCS.EXCH.64 URZ, [UR6+0xd8], UR10 ;  /* 0x0000d80a06ff75b2 */ /* 0x0004620008000100 */
[----:B------:R2:W1:Y:S02]  /*0bf0*/  SYNCS.EXCH.64 URZ, [UR6+0xf8], UR4 ;  /* 0x0000f80406ff75b2 */ /* 0x0004640008000100 */
[----:B--2---:R-:W-:Y:S01]  /*0c00*/  NOP ;  /* 0x0000000000007918 */ /* 0x004fe20000000000 */
.L_x_13:
        /* <DEDUP_REMOVED lines=14> */
[----:B------:R2:W1:Y:S01]  /*0cf0*/  SYNCS.EXCH.64 URZ, [UR5+0x110], UR6 ;  /* 0x0001100605ff75b2 */ /* 0x0004620008000100 */
[----:B------:R2:W1:Y:S01]  /*0d00*/  SYNCS.EXCH.64 URZ, [UR5+0x108], UR6 ;  /* 0x0001080605ff75b2 */ /* 0x0004620008000100 */
[----:B------:R2:W1:Y:S02]  /*0d10*/  SYNCS.EXCH.64 URZ, [UR5+0x118], UR6 ;  /* 0x0001180605ff75b2 */ /* 0x0004640008000100 */
[----:B--2---:R-:W-:Y:S01]  /*0d20*/  NOP ;  /* 0x0000000000007918 */ /* 0x004fe20000000000 */
.L_x_14:
[----:B-1----:R-:W1:Y:S01]  /*0d30*/  S2UR UR5, SR_CTAID.X ;  /* 0x00000000000579c3 */ /* 0x002e620000002500 */
[----:B------:R-:W-:-:S05]  /*0d40*/  CS2R.32 R165, SR_CgaSize ;  /* 0x0000000000a57805 */ /* 0x000fca0000008a00 */
[----:B------:R-:W-:-:S05]  /*0d50*/  IMAD R165, R165, -0xa0, RZ ;  /* 0xffffff60a5a57824 */ /* 0x000fca00078e02ff */
[----:B------:R-:W-:-:S14]  /*0d60*/  R2UR UR7, R165 ;  /* 0x00000000a50772ca */ /* 0x000fdc00000e0000 */
[----:B------:R-:W2:Y:S01]  /*0d70*/  LDCU UR7, c[0x0][UR7+0x2b0] ;  /* 0x00005600070777ac */ /* 0x000ea20008000800 */
[----:B------:R-:W-:Y:S01]  /*0d80*/  NOP ;  /* 0x0000000000007918 */ /* 0x000fe20000000000 */
[----:B------:R-:W-:-:S05]  /*0d90*/  CS2R.32 R165, SR_CgaSize ;  /* 0x0000000000a57805 */ /* 0x000fca0000008a00 */
[----:B------:R-:W-:-:S05]  /*0da0*/  IMAD R165, R165, -0xa0, RZ ;  /* 0xffffff60a5a57824 */ /* 0x000fca00078e02ff */
[----:B------:R-:W-:-:S14]  /*0db0*/  R2UR UR6, R165 ;  /* 0x00000000a50672ca */ /* 0x000fdc00000e0000 */
[----:B------:R-:W3:Y:S01]  /*0dc0*/  LDCU UR6, c[0x0][UR6+0x2b4] ;  /* 0x00005680060677ac */ /* 0x000ee20008000800 */
[----:B------:R-:W4:Y:S08]  /*0dd0*/  S2UR UR4, SR_CTAID.Y ;  /* 0x00000000000479c3 */ /* 0x000f300000002600 */
[----:B------:R-:W3:Y:S01]  /*0de0*/  LDC R9, c[0x0][0xb24] ;  /* 0x0002c900ff097b82 */ /* 0x000ee20000000800 */
[----:B-1----:R-:W-:-:S02]  /*0df0*/  I2FP.F32.U32 R5, UR5 ;  /* 0x0000000500057c45 */ /* 0x002fc40008201000 */
[----:B------:R-:W-:-:S05]  /*0e00*/  CS2R.32 R3, SR_CgaSize ;  /* 0x0000000000037805 */ /* 0x000fca0000008a00 */
[----:B------:R-:W-:-:S06]  /*0e10*/  IMAD R3, R3, -0xa0, RZ ;  /* 0xffffff6003037824 */ /* 0x000fcc00078e02ff */
[----:B------:R-:W1:Y:S01]  /*0e20*/  LDC R3, c[0x0][R3+0x2a0] ;  /* 0x0000a80003037b82 */ /* 0x000e620000000800 */
[----:B------:R-:W-:Y:S01]  /*0e30*/  MOV R165, UR5 ;  /* 0x0000000500a57c02 */ /* 0x000fe20008000f00 */
[----:B--2---:R-:W-:Y:S01]  /*0e40*/  FMUL R5, R5, UR7 ;  /* 0x0000000705057c20 */ /* 0x004fe20008400000 */
[----:B----4-:R-:W-:Y:S02]  /*0e50*/  I2FP.F32.U32 R4, UR4 ;  /* 0x0000000400047c45 */ /* 0x010fe40008201000 */
[----:B------:R-:W-:-:S05]  /*0e60*/  CS2R.32 R2, SR_CgaSize ;  /* 0x0000000000027805 */ /* 0x000fca0000008a00 */
[----:B------:R-:W-:-:S06]  /*0e70*/  IMAD R2, R2, -0xa0, RZ ;  /* 0xffffff6002027824 */ /* 0x000fcc00078e02ff */
[----:B------:R-:W2:Y:S01]  /*0e80*/  LDC R2, c[0x0][R2+0x2a4] ;  /* 0x0000a90002027b82 */ /* 0x000ea20000000800 */
[----:B------:R-:W4:Y:S01]  /*0e90*/  F2I.U32.TRUNC.NTZ R154, R5 ;  /* 0x00000005009a7305 */ /* 0x000f22000020f000 */
[----:B------:R-:W-:Y:S01]  /*0ea0*/  MOV R155, UR4 ;  /* 0x00000004009b7c02 */ /* 0x000fe20008000f00 */
[----:B---3--:R-:W-:-:S05]  /*0eb0*/  FMUL R4, R4, UR6 ;  /* 0x0000000604047c20 */ /* 0x008fca0008400000 */
[----:B------:R-:W-:Y:S01]  /*0ec0*/  BAR.SYNC.DEFER_BLOCKING 0x0 ;  /* 0x0000000000007b1d */ /* 0x000fe20000010000 */
[----:B------:R-:W-:-:S05]  /*0ed0*/  ISETP.GE.AND P0, PT, R9, 0x1, PT ;  /* 0x000000010900780c */ /* 0x000fca0003f06270 */
[----:B------:R-:W3:Y:S02]  /*0ee0*/  F2I.U32.TRUNC.NTZ R143, R4 ;  /* 0x00000004008f7305 */ /* 0x000ee4000020f000 */
[----:B------:R-:W2:Y:S01]  /*0ef0*/  S2UR UR36, SR_CTAID.Z ;  /* 0x00000000002479c3 */ /* 0x000ea20000002700 */
[----:B----4-:R-:W-:-:S05]  /*0f00*/  IADD3 R154, PT, PT, -R154, RZ, RZ ;  /* 0x000000ff9a9a7210 */ /* 0x010fca0007ffe1ff */
[----:B-1----:R-:W-:Y:S01]  /*0f10*/  IMAD R154, R3, R154, UR5 ;  /* 0x00000005039a7e24 */ /* 0x002fe2000f8e029a */
[----:B---3--:R-:W-:-:S05]  /*0f20*/  IADD3 R143, PT, PT, -R143, RZ, RZ ;  /* 0x000000ff8f8f7210 */ /* 0x008fca0007ffe1ff */
[----:B--2---:R-:W-:Y:S01]  /*0f30*/  IMAD R143, R2, R143, UR4 ;  /* 0x00000004028f7e24 */ /* 0x004fe2000f8e028f */
[----:B------:R-:W-:Y:S06]  /*0f40*/  @!P0 BRA `(.L_x_15) ;  /* 0x0000000000b88947 */ /* 0x000fec0003800000 */
[----:B------:R-:W1:Y:S01]  /*0f50*/  LDC.64 R4, c[0x0][0xb18] ;  /* 0x0002c600ff047b82 */ /* 0x000e620000000a00 */
[----:B------:R-:W-:-:S07]  /*0f60*/  ISETP.NE.AND P0, PT, R9, 0x1, PT ;  /* 0x000000010900780c */ /* 0x000fce0003f05270 */
[----:B------:R-:W2:Y:S08]  /*0f70*/  LDC R10, c[0x0][0xb0c] ;  /* 0x0002c300ff0a7b82 */ /* 0x000eb00000000800 */
[----:B------:R-:W3:Y:S08]  /*0f80*/  LDC R11, c[0x0][0x370] ;  /* 0x0000dc00ff0b7b82 */ /* 0x000ef00000000800 */
[----:B------:R-:W4:Y:S01]  /*0f90*/  LDC R12, c[0x0][0x374] ;  /* 0x0000dd00ff0c7b82 */ /* 0x000f220000000800 */
[----:B-1----:R-:W-:-:S07]  /*0fa0*/  ISETP.NE.AND P1, PT, R4, 0x1, PT ;  /* 0x000000010400780c */ /* 0x002fce0003f25270 */
[----:B------:R-:W3:Y:S01]  /*0fb0*/  LDC.64 R6, c[0x0][0xb10] ;  /* 0x0002c400ff067b82 */ /* 0x000ee20000000a00 */
[----:B--2---:R-:W-:-:S07]  /*0fc0*/  ISETP.NE.AND P2, PT, R10, 0x1, PT ;  /* 0x000000010a00780c */ /* 0x004fce0003f45270 */
[----:B------:R-:W1:Y:S08]  /*0fd0*/  LDC R8, c[0x0][0xb20] ;  /* 0x0002c800ff087b82 */ /* 0x000e700000000800 */
[----:B------:R-:W2:Y:S01]  /*0fe0*/  LDC.64 R2, c[0x0][0xb28] ;  /* 0x0002ca00ff027b82 */ /* 0x000ea20000000a00 */
[----:B----4-:R-:W-:-:S04]  /*0ff0*/  IMAD.HI.U32 R13, R12, R5, RZ ;  /* 0x000000050c0d7227 */ /* 0x010fc800078e00ff */
[----:B------:R-:W-:-:S04]  /*1000*/  IMAD.HI.U32 R5, R155, R5, RZ ;  /* 0x000000059b057227 */ /* 0x000fc800078e00ff */
[----:B---3--:R-:W-:-:S04]  /*1010*/  IMAD.HI.U32 R14, R11, R6, RZ ;  /* 0x000000060b0e7227 */ /* 0x008fc800078e00ff */
[----:B------:R-:W-:Y:S01]  /*1020*/  IMAD.HI.U32 R16, R165, R6, RZ ;  /* 0x00000006a5107227 */ /* 0x000fe200078e00ff */
[-C--:B------:R-:W-:Y:S02]  /*1030*/  @P2 SHF.R.U32.HI R11, RZ, R7.reuse, R14 ;  /* 0x00000007ff0b2219 */ /* 0x080fe4000001160e */
[-C--:B-1----:R-:W-:Y:S02]  /*1040*/  @P1 SHF.R.U32.HI R12, RZ, R8.reuse, R13 ;  /* 0x00000008ff0c1219 */ /* 0x082fe4000001160d */
[----:B------:R-:W-:Y:S02]  /*1050*/  SHF.R.U32.HI R8, RZ, R8, R5 ;  /* 0x00000008ff087219 */ /* 0x000fe40000011605 */
[----:B------:R-:W-:Y:S02]  /*1060*/  SHF.R.U32.HI R16, RZ, R7, R16 ;  /* 0x00000007ff107219 */ /* 0x000fe40000011610 */
[----:B------:R-:W-:Y:S01]  /*1070*/  SEL R5, R155, R8, !P1 ;  /* 0x000000089b057207 */ /* 0x000fe20004800000 */
[----:B--2---:R-:W-:Y:S01]  /*1080*/  IMAD.HI.U32 R14, R12, R2, RZ ;  /* 0x000000020c0e7227 */ /* 0x004fe200078e00ff */
[----:B------:R-:W-:-:S03]  /*1090*/  SEL R7, R165, R16, !P2 ;  /* 0x00000010a5077207 */ /* 0x000fc60005000000 */
[----:B------:R-:W-:Y:S01]  /*10a0*/  IMAD.HI.U32 R6, R11, R2, RZ ;  /* 0x000000020b067227 */ /* 0x000fe200078e00ff */
[----:B------:R-:W-:-:S04]  /*10b0*/  @P0 SHF.R.U32.HI R12, RZ, R3, R14 ;  /* 0x00000003ff0c0219 */ /* 0x000fc8000001160e */
[----:B------:R-:W-:Y:S01]  /*10c0*/  @P0 SHF.R.U32.HI R11, RZ, R3, R6 ;  /* 0x00000003ff0b0219 */ /* 0x000fe20000011606 */
[----:B------:R-:W-:-:S04]  /*10d0*/  IMAD R12, R12, R9, RZ ;  /* 0x000000090c0c7224 */ /* 0x000fc800078e02ff */
[----:B------:R-:W-:Y:S01]  /*10e0*/  IMAD R6, R11, R9, RZ ;  /* 0x000000090b067224 */ /* 0x000fe200078e02ff */
[----:B------:R-:W-:-:S04]  /*10f0*/  ISETP.GE.AND P1, PT, R5, R12, PT ;  /* 0x0000000c0500720c */ /* 0x000fc80003f26270 */
[----:B------:R-:W-:Y:S01]  /*1100*/  ISETP.GE.OR P1, PT, R7, R6, P1 ;  /* 0x000000060700720c */ /* 0x000fe20000f26670 */
[----:B------:R-:W-:-:S05]  /*1110*/  IMAD.HI.U32 R6, R5, R2, RZ ;  /* 0x0000000205067227 */ /* 0x000fca00078e00ff */
[----:B------:R-:W-:-:S04]  /*1120*/  SHF.R.U32.HI R6, RZ, R3, R6 ;  /* 0x00000003ff067219 */ /* 0x000fc80000011606 */
[----:B------:R-:W-:-:S03]  /*1130*/  SEL R6, R5, R6, !P0 ;  /* 0x0000000605067207 */ /* 0x000fc60004000000 */
[----:B------:R-:W-:Y:S01]  /*1140*/  @!P1 IMAD.HI.U32 R8, R7, R2, RZ ;  /* 0x0000000207089227 */ /* 0x000fe200078e00ff */
[----:B------:R-:W-:-:S04]  /*1150*/  IADD3 R2, PT, PT, -R6, RZ, RZ ;  /* 0x000000ff06027210 */ /* 0x000fc80007ffe1ff */
[----:B------:R-:W-:Y:S01]  /*1160*/  @!P1 SHF.R.U32.HI R8, RZ, R3, R8 ;  /* 0x00000003ff089219 */ /* 0x000fe20000011608 */
[----:B------:R-:W-:-:S03]  /*1170*/  IMAD R2, R9, R2, R5 ;  /* 0x0000000209027224 */ /* 0x000fc600078e0205 */
[----:B------:R-:W-:Y:S02]  /*1180*/  @!P1 SEL R3, R7, R8, !P0 ;  /* 0x0000000807039207 */ /* 0x000fe40004000000 */
[----:B------:R-:W-:-:S03]  /*1190*/  IADD3 R8, PT, PT, -R5, RZ, RZ ;  /* 0x000000ff05087210 */ /* 0x000fc60007ffe1ff */
[--C-:B------:R-:W-:Y:S02]  /*11a0*/  @!P1 IMAD.IADD R6, R6, 0x1, -R3.reuse ;  /* 0x0000000106069824 */ /* 0x100fe400078e0a03 */
[----:B------:R-:W-:Y:S01]  /*11b0*/  @!P1 IMAD R3, R2, R11, R3 ;  /* 0x0000000b02039224 */ /* 0x000fe200078e0203 */
[----:B------:R-:W-:Y:S01]  /*11c0*/  IADD3 R2, PT, PT, -R7, RZ, RZ ;  /* 0x000000ff07027210 */ /* 0x000fe20007ffe1ff */
[----:B------:R-:W-:Y:S02]  /*11d0*/  @!P1 IMAD R5, R6, R9, R7 ;  /* 0x0000000906059224 */ /* 0x000fe400078e0207 */
[----:B------:R-:W-:Y:S02]  /*11e0*/  IMAD R8, R4, R8, R155 ;  /* 0x0000000804087224 */ /* 0x000fe400078e029b */
[----:B------:R-:W-:Y:S02]  /*11f0*/  @!P1 IMAD.MOV.U32 R7, RZ, RZ, R3 ;  /* 0x000000ffff079224 */ /* 0x000fe400078e0003 */
[----:B------:R-:W-:-:S02]  /*1200*/  IMAD R2, R10, R2, R165 ;  /* 0x000000020a027224 */ /* 0x000fc400078e02a5 */
[----:B------:R-:W-:Y:S02]  /*1210*/  IMAD R155, R5, R4, R8 ;  /* 0x00000004059b7224 */ /* 0x000fe400078e0208 */
[----:B------:R-:W-:Y:S02]  /*1220*/  IMAD R165, R7, R10, R2 ;  /* 0x0000000a07a57224 */ /* 0x000fe400078e0202 */
.L_x_15:
[----:B------:R-:W1:Y:S01]  /*1230*/  LDCU UR4, c[0x0][0xb30] ;  /* 0x00016600ff0477ac */ /* 0x000e620008000800 */
[----:B------:R-:W2:Y:S08]  /*1240*/  S2UR UR37, SR_CgaCtaId ;  /* 0x00000000002579c3 */ /* 0x000eb00000008800 */
[----:B------:R-:W3:Y:S01]  /*1250*/  LDC R72, c[0x0][0xb24] ;  /* 0x0002c900ff487b82 */ /* 0x000ee20000000800 */
[----:B-1----:R-:W-:-:S09]  /*1260*/  UISETP.NE.AND UP1, UPT, UR4, 0x1, UPT ;  /* 0x000000010400788c */ /* 0x002fd2000bf25270 */
[----:B--2---:R-:W-:Y:S05]  /*1270*/  BRA.U UP1, `(.L_x_16) ;  /* 0x0000000101407547 */ /* 0x004fea000b800000 */
[----:B------:R-:W1:Y:S08]  /*1280*/  LDC.64 R4, c[0x0][0xb10] ;  /* 0x0002c400ff047b82 */ /* 0x000e700000000a00 */
[----:B------:R-:W2:Y:S08]  /*1290*/  LDC.64 R2, c[0x0][0xb18] ;  /* 0x0002c600ff027b82 */ /* 0x000eb00000000a00 */
[----:B------:R-:W4:Y:S08]  /*12a0*/  LDC R6, c[0x0][0xb20] ;  /* 0x0002c800ff067b82 */ /* 0x000f300000000800 */
[----:B------:R-:W3:Y:S01]  /*12b0*/  LDC R8, c[0x0][0xb0c] ;  /* 0x0002c300ff087b82 */ /* 0x000ee20000000800 */
[----:B-1----:R-:W-:-:S05]  /*12c0*/  IMAD.HI.U32 R4, R165, R4, RZ ;  /* 0x00000004a5047227 */ /* 0x002fca00078e00ff */
[----:B------:R-:W-:Y:S01]  /*12d0*/  SHF.R.U32.HI R4, RZ, R5, R4 ;  /* 0x00000005ff047219 */ /* 0x000fe20000011604 */
[----:B--2---:R-:W-:Y:S01]  /*12e0*/  IMAD.HI.U32 R3, R155, R3, RZ ;  /* 0x000000039b037227 */ /* 0x004fe200078e00ff */
[----:B------:R-:W-:-:S04]  /*12f0*/  ISETP.NE.AND P0, PT, R2, 0x1, PT ;  /* 0x000000010200780c */ /* 0x000fc80003f05270 */
[----:B----4-:R-:W-:-:S04]  /*1300*/  SHF.R.U32.HI R6, RZ, R6, R3 ;  /* 0x00000006ff067219 */ /* 0x010fc80000011603 */
[----:B------:R-:W-:Y:S02]  /*1310*/  SEL R3, R155, R6, !P0 ;  /* 0x000000069b037207 */ /* 0x000fe40004000000 */
[----:B---3--:R-:W-:-:S04]  /*1320*/  ISETP.NE.AND P1, PT, R8, 0x1, PT ;  /* 0x000000010800780c */ /* 0x008fc80003f25270 */
[----:B------:R-:W-:-:S05]  /*1330*/  SEL R4, R165, R4, !P1 ;  /* 0x00000004a5047207 */ /* 0x000fca0004800000 */
[----:B------:R-:W-:Y:S02]  /*1340*/  IMAD.IADD R5, R3, 0x1, -R4 ;  /* 0x0000000103057824 */ /* 0x000fe400078e0a04 */
[----:B------:R-:W-:Y:S02]  /*1350*/  IMAD.IADD R3, R4, 0x1, -R3 ;  /* 0x0000000104037824 */ /* 0x000fe400078e0a03 */
[----:B------:R-:W-:Y:S02]  /*1360*/  IMAD R165, R5, R8, R165 ;  /* 0x0000000805a57224 */ /* 0x000fe400078e02a5 */
[----:B------:R-:W-:-:S07]  /*1370*/  IMAD R155, R3, R2, R155 ;  /* 0x00000002039b7224 */ /* 0x000fce00078e029b */
.L_x_16:
[----:B------:R-:W-:Y:S01]  /*1380*/  BAR.SYNC.DEFER_BLOCKING 0x0 ;  /* 0x0000000000007b1d */ /* 0x000fe20000010000 */
[----:B------:R-:W-:Y:S01]  /*1390*/  UISETP.NE.AND UP1, UPT, UR8, 0x2, UPT ;  /* 0x000000020800788c */ /* 0x000fe2000bf25270 */
[----:B------:R-:W-:Y:S02]  /*13a0*/  ISETP.NE.OR P5, PT, R0, 0x2, !P5 ;  /* 0x000000020000780c */ /* 0x000fe40006fa5670 */
[----:B------:R-:W-:-:S06]  /*13b0*/  LOP3.LUT R2, R166, 0x1f, RZ, 0xc0, !PT ;  /* 0x0000001fa6027812 */ /* 0x000fcc00078ec0ff */
[----:B------:R-:W-:Y:S05]  /*13c0*/  BRA.U UP1, `(.L_x_17) ;  /* 0x0000001101ec7547 */ /* 0x000fea000b800000 */
[----:B------:R-:W1:Y:S01]  /*13d0*/  LDCU UR13, c[0x0][0x38c] ;  /* 0x00007180ff0d77ac */ /* 0x000e620008000800 */
[----:B------:R-:W2:Y:S01]  /*13e0*/  LDC R9, c[0x0][0x370] ;  /* 0x0000dc00ff097b82 */ /* 0x000ea20000000800 */
[----:B------:R-:W-:Y:S01]  /*13f0*/  PLOP3.LUT P1, PT, PT, PT, UP2, 0x80, 0x8 ;  /* 0x000000000008781c */ /* 0x000fe20003f2f028 */
[----:B------:R-:W-:Y:S01]  /*1400*/  IMAD.MOV.U32 R15, RZ, RZ, 0x1 ;  /* 0x00000001ff0f7424 */ /* 0x000fe200078e00ff */
[----:B------:R-:W-:Y:S01]  /*1410*/  ISETP.EQ.OR P4, PT, R2, RZ, P5 ;  /* 0x000000ff0200720c */ /* 0x000fe20002f82670 */
[----:B------:R-:W-:Y:S01]  /*1420*/  IMAD.MOV.U32 R14, RZ, RZ, RZ ;  /* 0x000000ffff0e7224 */ /* 0x000fe200078e00ff */
[----:B------:R-:W-:Y:S02]  /*1430*/  PLOP3.LUT P1, PT, P1, PT, PT, 0x8, 0x80 ;  /* 0x000000000080781c */ /* 0x000fe40000f2e170 */
[----:B------:R-:W-:Y:S01]  /*1440*/  CS2R R12, SRZ ;  /* 0x00000000000c7805 */ /* 0x000fe2000001ff00 */
[----:B------:R-:W-:Y:S01]  /*1450*/  IMAD.MOV.U32 R10, RZ, RZ, 0x1 ;  /* 0x00000001ff0a7424 */ /* 0x000fe200078e00ff */
[----:B------:R-:W4:Y:S01]  /*1460*/  LDC R0, c[0x0][0x374] ;  /* 0x0000dd00ff007b82 */ /* 0x000f220000000800 */
[----:B------:R-:W2:Y:S01]  /*1470*/  LDCU.64 UR22, c[0x0][0x348] ;  /* 0x00006900ff1677ac */ /* 0x000ea20008000a00 */
[----:B------:R-:W-:Y:S01]  /*1480*/  UMOV UR6, URZ ;  /* 0x000000ff00067c82 */ /* 0x000fe20008000000 */
[----:B-1----:R-:W-:-:S04]  /*1490*/  UIADD3 UR5, UPT, UPT, UR13, 0x7f, URZ ;  /* 0x0000007f0d057890 */ /* 0x002fc8000fffe0ff */
[----:B------:R-:W-:-:S04]  /*14a0*/  USHF.R.S32.HI UR4, URZ, 0x1f, UR5 ;  /* 0x0000001fff047899 */ /* 0x000fc80008011405 */
[----:B------:R-:W-:-:S04]  /*14b0*/  ULEA.HI UR4, UR4, UR5, URZ, 0x7 ;  /* 0x0000000504047291 */ /* 0x000fc8000f8f38ff */
[----:B------:R-:W-:Y:S02]  /*14c0*/  USHF.R.S32.HI UR15, URZ, 0x7, UR4 ;  /* 0x00000007ff0f7899 */ /* 0x000fe40008011404 */
[----:B------:R-:W-:Y:S02]  /*14d0*/  UIADD3 UR4, UPT, UPT, UR13, -0x1, URZ ;  /* 0xffffffff0d047890 */ /* 0x000fe4000fffe0ff */
[----:B------:R-:W-:Y:S02]  /*14e0*/  UISETP.LT.U32.AND UP0, UPT, UR15, 0x8, UPT ;  /* 0x000000080f00788c */ /* 0x000fe4000bf01070 */
[----:B------:R-:W-:Y:S02]  /*14f0*/  UISETP.GE.U32.AND UP1, UPT, UR4, -0xff, UPT ;  /* 0xffffff010400788c */ /* 0x000fe4000bf26070 */
[----:B------:R-:W-:Y:S02]  /*1500*/  USEL UR14, UR15, 0x8, UP0 ;  /* 0x000000080f0e7887 */ /* 0x000fe40008000000 */
[----:B------:R-:W-:-:S02]  /*1510*/  UIADD3 UR13, UPT, UPT, UR13, 0xfe, URZ ;  /* 0x000000fe0d0d7890 */ /* 0x000fc4000fffe0ff */
[----:B------:R-:W-:Y:S02]  /*1520*/  UIADD3 UR5, UPT, UPT, UR14, -0x1, URZ ;  /* 0xffffffff0e057890 */ /* 0x000fe4000fffe0ff */
[----:B------:R-:W-:-:S03]  /*1530*/  UIADD3 UR7, UPT, UPT, UR15, -UR14, URZ ;  /* 0x8000000e0f077290 */ /* 0x000fc6000fffe0ff */
[----:B------:R-:W-:-:S04]  /*1540*/  @UP1 UIADD3 UR5, UPT, UPT, UR14, URZ, URZ ;  /* 0x000000ff0e051290 */ /* 0x000fc8000fffe0ff */
[----:B--2---:R-:W-:-:S12]  /*1550*/  UIADD3 UR5, UPT, UPT, UR5, 0x1, URZ ;  /* 0x0000000105057890 */ /* 0x004fd8000fffe0ff */
.L_x_35:
[----:B------:R-:W-:Y:S01]  /*1560*/  UISETP.NE.AND UP0, UPT, UR37, URZ, UPT ;  /* 0x000000ff2500728c */ /* 0x000fe2000bf05270 */
[----:B------:R-:W1:Y:S08]  /*1570*/  S2UR UR37, SR_CgaCtaId ;  /* 0x00000000002579c3 */ /* 0x000e700000008800 */
[----:B------:R-:W-:Y:S05]  /*1580*/  BRA.U UP0, `(.L_x_18) ;  /* 0x0000000100347547 */ /* 0x000fea000b800000 */
[----:B------:R-:W2:Y:S01]  /*1590*/  S2R R2, SR_CgaCtaId ;  /* 0x0000000000027919 */ /* 0x000ea20000008800 */
[----:B------:R-:W-:-:S04]  /*15a0*/  MOV R3, 0x400 ;  /* 0x0000040000037802 */ /* 0x000fc80000000f00 */
[----:B--2---:R-:W-:Y:S02]  /*15b0*/  LEA R3, R2, R3, 0x18 ;  /* 0x0000000302037211 */ /* 0x004fe400078ec0ff */
[----:B------:R-:W-:-:S03]  /*15c0*/  SHF.L.U32 R2, R10, 0x1f, RZ ;  /* 0x0000001f0a027819 */ /* 0x000fc600000006ff */
[----:B------:R-:W-:-:S04]  /*15d0*/  IMAD R3, R12, 0x8, R3 ;  /* 0x000000080c037824 */ /* 0x000fc800078e0203 */
[----:B------:R-:W2:Y:S02]  /*15e0*/  SYNCS.PHASECHK.TRANS64.TRYWAIT P0, [R3+URZ+0x110], R2 ;  /* 0x00011002030075a7 */ /* 0x000ea400080011ff */
[----:B--2---:R-:W-:Y:S05]  /*15f0*/  @!P0 BRA `(.L_x_19) ;  /* 0x00000054007c8947 */ /* 0x004fea0003800000 */
.L_x_99:
[----:B------:R-:W-:Y:S01]  /*1600*/  VIADD R12, R12, 0x1 ;  /* 0x000000010c0c7836 */ /* 0x000fe20000000000 */
[----:B------:R2:W-:Y:S04]  /*1610*/  SYNCS.ARRIVE.TRANS64.A1T0 RZ, [R3+URZ+0x100], RZ ;  /* 0x000100ff03ff79a7 */ /* 0x0005e800081000ff */
[----:B------:R-:W-:-:S04]  /*1620*/  ISETP.NE.AND P0, PT, R12, 0x2, PT ;  /* 0x000000020c00780c */ /* 0x000fc80003f05270 */
[----:B------:R-:W-:Y:S02]  /*1630*/  SEL R12, R12, RZ, P0 ;  /* 0x000000ff0c0c7207 */ /* 0x000fe40000000000 */
[----:B--2---:R-:W-:-:S04]  /*1640*/  SEL R3, RZ, 0x1, P0 ;  /* 0x00000001ff037807 */ /* 0x004fc80000000000 */
[----:B------:R-:W-:-:S07]  /*1650*/  LOP3.LUT R10, R10, R3, RZ, 0x3c, !PT ;  /* 0x000000030a0a7212 */ /* 0x000fce00078e3cff */
.L_x_18:
[----:B------:R-:W-:Y:S01]  /*1660*/  UMOV UR4, 0x400 ;  /* 0x0000040000047882 */ /* 0x000fe20000000000 */
[----:B------:R-:W-:Y:S01]  /*1670*/  SHF.L.U32 R2, R15, 0x1f, RZ ;  /* 0x0000001f0f027819 */ /* 0x000fe200000006ff */
[----:B-1----:R-:W-:Y:S01]  /*1680*/  ULEA UR4, UR37, UR4, 0x18 ;  /* 0x0000000425047291 */ /* 0x002fe2000f8ec0ff */
[----:B------:R-:W-:Y:S01]  /*1690*/  R2UR UR34, R165 ;  /* 0x00000000a52272ca */ /* 0x000fe200000e0000 */
[----:B------:R-:W-:Y:S01]  /*16a0*/  UISETP.GE.U32.AND UP0, UPT, UR13, 0xff, UPT ;  /* 0x000000ff0d00788c */ /* 0x000fe2000bf06070 */
[----:B------:R-:W-:Y:S01]  /*16b0*/  R2UR UR11, R155 ;  /* 0x000000009b0b72ca */ /* 0x000fe200000e0000 */
[----:B------:R-:W-:Y:S01]  /*16c0*/  ULEA UR8, UR6, UR4, 0x3 ;  /* 0x0000000406087291 */ /* 0x000fe2000f8e18ff */
[----:B------:R-:W-:-:S08]  /*16d0*/  UMOV UR24, URZ ;  /* 0x000000ff00187c82 */ /* 0x000fd00008000000 */
[----:B------:R1:W2:Y:S01]  /*16e0*/  SYNCS.PHASECHK.TRANS64.TRYWAIT P0, [UR8+0x40], R2 ;  /* 0x00004002ff0075a7 */ /* 0x0002a20008001108 */
[----:B------:R-:W-:Y:S02]  /*16f0*/  USHF.L.U32 UR34, UR34, 0x7, URZ ;  /* 0x0000000722227899 */ /* 0x000fe400080006ff */
[----:B------:R-:W-:Y:S01]  /*1700*/  USHF.L.U32 UR11, UR11, 0x6, URZ ;  /* 0x000000060b0b7899 */ /* 0x000fe200080006ff */
[----:B------:R-:W-:Y:S11]  /*1710*/  BRA.U !UP0, `(.L_x_20) ;  /* 0x0000000108a87547 */ /* 0x000ff6000b800000 */
[----:B------:R-:W-:Y:S01]  /*1720*/  UMOV UR16, URZ ;  /* 0x000000ff00107c82 */ /* 0x000fe20008000000 */
[----:B------:R-:W-:-:S05]  /*1730*/  UMOV UR17, UR6 ;  /* 0x0000000600117c82 */ /* 0x000fca0008000000 */
.L_x_25:
[----:B-1----:R-:W-:Y:S01]  /*1740*/  ULEA UR33, UR17, UR4, 0x3 ;  /* 0x0000000411217291 */ /* 0x002fe2000f8e18ff */
[----:B--2---:R-:W-:Y:S01]  /*1750*/  @!P5 MOV R3, 0x6000 ;  /* 0x000060000003d802 */ /* 0x004fe20000000f00 */
[----:B--2---:R-:W-:Y:S10]  /*1760*/  @P0 BRA `(.L_x_21) ;  /* 0x00000000000c0947 */ /* 0x004ff40003800000 */
[----:B------:R-:W-:-:S04]  /*1770*/  SHF.L.U32 R5, R15, 0x1f, RZ ;  /* 0x0000001f0f057819 */ /* 0x000fc800000006ff */
[----:B------:R-:W2:Y:S02]  /*1780*/  SYNCS.PHASECHK.TRANS64.TRYWAIT P0, [UR33+0x40], R5 ;  /* 0x00004005ff0075a7 */ /* 0x000ea40008001121 */
[----:B--2---:R-:W-:Y:S05]  /*1790*/  @!P0 BRA `(.L_x_22) ;  /* 0x0000005400288947 */ /* 0x004fea0003800000 */
.L_x_21:
[----:B------:R2:W-:Y:S01]  /*17a0*/  @!P5 SYNCS.ARRIVE.TRANS64 RZ, [UR33], R3 ;  /* 0x00000003ffffd9a7 */ /* 0x0005e20008000021 */
[----:B------:R-:W-:Y:S04]  /*17b0*/  BSSY.RECONVERGENT B0, `(.L_x_23) ;  /* 0x0000003000007945 */ /* 0x000fe80003800200 */
[----:B------:R-:W-:Y:S05]  /*17c0*/  @P4 BRA `(.L_x_24) ;  /* 0x0000000000044947 */ /* 0x000fea0003800000 */
[----:B------:R-:W-:Y:S05]  /*17d0*/  BPT.TRAP 0x1 ;  /* 0x000000040000795c */ /* 0x000fea0000300000 */
.L_x_24:
[----:B------:R-:W-:Y:S05]  /*17e0*/  BSYNC.RECONVERGENT B0 ;  /* 0x0000000000007941 */ /* 0x000fea0003800200 */
.L_x_23:
[----:B------:R-:W-:Y:S02]  /*17f0*/  UIADD3 UR6, UPT, UPT, UR17, 0x1, URZ ;  /* 0x0000000111067890 */ /* 0x000fe4000fffe0ff */
[----:B------:R-:W-:Y:S02]  /*1800*/  ULEA UR32, UR17, UR4, 0xe ;  /* 0x0000000411207291 */ /* 0x000fe4000f8e70ff */
[----:B------:R-:W-:Y:S02]  /*1810*/  UISETP.NE.AND UP0, UPT, UR6, 0x8, UPT ;  /* 0x000000080600788c */ /* 0x000fe4000bf05270 */
[----:B------:R-:W-:Y:S02]  /*1820*/  UIADD3 UR26, UP1, UPT, UR22, 0x80, URZ ;  /* 0x00000080161a7890 */ /* 0x000fe4000ff3e0ff */
[----:B------:R-:W-:Y:S02]  /*1830*/  USEL UR9, URZ, 0x1, UP0 ;  /* 0x00000001ff097887 */ /* 0x000fe40008000000 */
[----:B------:R-:W-:-:S02]  /*1840*/  USEL UR6, UR6, URZ, UP0 ;  /* 0x000000ff06067287 */ /* 0x000fc40008000000 */
[----:B------:R-:W-:Y:S02]  /*1850*/  UIADD3 UR20, UP0, UPT, UR22, 0x180, URZ ;  /* 0x0000018016147890 */ /* 0x000fe4000ff1e0ff */
[----:B------:R-:W-:Y:S01]  /*1860*/  ULEA UR8, UR6, UR4, 0x3 ;  /* 0x0000000406087291 */ /* 0x000fe2000f8e18ff */
[----:B------:R-:W-:Y:S01]  /*1870*/  LOP3.LUT R15, R15, UR9, RZ, 0x3c, !PT ;  /* 0x000000090f0f7c12 */ /* 0x000fe2000f8e3cff */
[----:B------:R-:W-:Y:S02]  /*1880*/  USHF.L.U32 UR35, UR16, 0x7, URZ ;  /* 0x0000000710237899 */ /* 0x000fe400080006ff */
[----:B------:R-:W-:Y:S01]  /*1890*/  UIADD3.X UR27, UPT, UPT, URZ, UR23, URZ, UP1, !UPT ;  /* 0x00000017ff1b7290 */ /* 0x000fe20008ffe4ff */
[----:B-1----:R-:W-:Y:S01]  /*18a0*/  SHF.L.U32 R2, R15, 0x1f, RZ ;  /* 0x0000001f0f027819 */ /* 0x002fe200000006ff */
[----:B------:R-:W-:Y:S02]  /*18b0*/  UIADD3 UR32, UPT, UPT, UR32, 0x4400, URZ ;  /* 0x0000440020207890 */ /* 0x000fe4000fffe0ff */
[----:B------:R-:W-:Y:S01]  /*18c0*/  UIADD3.X UR21, UPT, UPT, URZ, UR23, URZ, UP0, !UPT ;  /* 0x00000017ff157290 */ /* 0x000fe200087fe4ff */
[----:B------:R1:W1:Y:S01]  /*18d0*/  SYNCS.PHASECHK.TRANS64.TRYWAIT P0, [UR8+0x40], R2 ;  /* 0x00004002ff0075a7 */ /* 0x0002620008001108 */
[----:B------:R-:W-:Y:S01]  /*18e0*/  ULEA UR8, UR17, UR4, 0xd ;  /* 0x0000000411087291 */ /* 0x000fe2000f8e68ff */
[----:B------:R-:W-:Y:S01]  /*18f0*/  UMOV UR18, 0x0 ;  /* 0x0000000000127882 */ /* 0x000fe20000000000 */
[----:B------:R-:W-:-:S02]  /*1900*/  UMOV UR19, 0x10000000 ;  /* 0x1000000000137882 */ /* 0x000fc40000000000 */
[----:B------:R-:W-:Y:S01]  /*1910*/  UIADD3 UR8, UPT, UPT, UR8, 0x24400, URZ ;  /* 0x0002440008087890 */ /* 0x000fe2000fffe0ff */
[----:B------:R1:W-:Y:S01]  /*1920*/  UTMALDG.3D [UR32], [UR26], desc[UR18] ;  /* 0x000012201a0075b4 */ /* 0x0003e20008011000 */
[----:B------:R-:W-:Y:S01]  /*1930*/  UMOV UR12, UR36 ;  /* 0x00000024000c7c82 */ /* 0x000fe20008000000 */
[----:B------:R-:W-:Y:S01]  /*1940*/  UMOV UR9, UR33 ;  /* 0x0000002100097c82 */ /* 0x000fe20008000000 */
[----:B------:R-:W-:Y:S01]  /*1950*/  UMOV UR10, UR35 ;  /* 0x00000023000a7c82 */ /* 0x000fe20008000000 */
[----:B------:R-:W-:Y:S01]  /*1960*/  UIADD3 UR16, UPT, UPT, UR16, 0x1, URZ ;  /* 0x0000000110107890 */ /* 0x000fe2000fffe0ff */
[----:B------:R-:W-:Y:S01]  /*1970*/  UMOV UR24, UR5 ;  /* 0x0000000500187c82 */ /* 0x000fe20008000000 */
[----:B------:R-:W-:Y:S02]  /*1980*/  UMOV UR17, UR6 ;  /* 0x0000000600117c82 */ /* 0x000fe40008000000 */
[----:B------:R1:W-:Y:S01]  /*1990*/  UTMALDG.3D [UR8], [UR20], desc[UR18] ;  /* 0x00001208140075b4 */ /* 0x0003e20008011000 */
[----:B------:R-:W-:-:S09]  /*19a0*/  UISETP.NE.AND UP0, UPT, UR16, UR5, UPT ;  /* 0x000000051000728c */ /* 0x000fd2000bf05270 */
[----:B------:R-:W-:Y:S05]  /*19b0*/  BRA.U UP0, `(.L_x_25) ;  /* 0xfffffffd00607547 */ /* 0x000fea000b83ffff */
.L_x_20:
[----:B-1----:R-:W-:Y:S01]  /*19c0*/  ULEA UR8, UR6, UR4, 0x3 ;  /* 0x0000000406087291 */ /* 0x002fe2000f8e18ff */
[----:B------:R-:W-:Y:S01]  /*19d0*/  SHF.L.U32 R2, R15, 0x1f, RZ ;  /* 0x0000001f0f027819 */ /* 0x000fe200000006ff */
[----:B------:R-:W-:Y:S01]  /*19e0*/  @!P1 SYNCS.ARRIVE.TRANS64.A1T0 RZ, [UR4+0x98], RZ ;  /* 0x000098ffffff99a7 */ /* 0x000fe20008100004 */
[----:B------:R-:W-:-:S06]  /*19f0*/  UISETP.GT.AND UP0, UPT, UR15, UR14, UPT ;  /* 0x0000000e0f00728c */ /* 0x000fcc000bf04270 */
[----:B--2---:R1:W2:Y:S03]  /*1a00*/  SYNCS.PHASECHK.TRANS64.TRYWAIT P0, [UR8+0x40], R2 ;  /* 0x00004002ff0075a7 */ /* 0x0042a60008001108 */
[----:B------:R-:W-:Y:S05]  /*1a10*/  BRA.U !UP0, `(.L_x_26) ;  /* 0x0000000108ac7547 */ /* 0x000fea000b800000 */
[----:B------:R-:W-:Y:S01]  /*1a20*/  UIADD3 UR21, UPT, UPT, UR7, UR24, URZ ;  /* 0x0000001807157290 */ /* 0x000fe2000fffe0ff */
[----:B------:R-:W-:-:S11]  /*1a30*/  UMOV UR25, UR6 ;  /* 0x0000000600197c82 */ /* 0x000fd60008000000 */
.L_x_31:
[----:B-1----:R-:W-:Y:S01]  /*1a40*/  ULEA UR17, UR25, UR4, 0x3 ;  /* 0x0000000419117291 */ /* 0x002fe2000f8e18ff */
[----:B--2---:R-:W-:Y:S01]  /*1a50*/  @!P5 MOV R3, 0x6000 ;  /* 0x000060000003d802 */ /* 0x004fe20000000f00 */
[----:B--2---:R-:W-:Y:S10]  /*1a60*/  @P0 BRA `(.L_x_27) ;  /* 0x00000000000c0947 */ /* 0x004ff40003800000 */
[----:B------:R-:W-:-:S04]  /*1a70*/  SHF.L.U32 R5, R15, 0x1f, RZ ;  /* 0x0000001f0f057819 */ /* 0x000fc800000006ff */
[----:B------:R-:W2:Y:S02]  /*1a80*/  SYNCS.PHASECHK.TRANS64.TRYWAIT P0, [UR17+0x40], R5 ;  /* 0x00004005ff0075a7 */ /* 0x000ea40008001111 */
[----:B--2---:R-:W-:Y:S05]  /*1a90*/  @!P0 BRA `(.L_x_28) ;  /* 0x0000005000808947 */ /* 0x004fea0003800000 */
.L_x_27:
[----:B------:R2:W-:Y:S01]  /*1aa0*/  @!P5 SYNCS.ARRIVE.TRANS64 RZ, [UR17], R3 ;  /* 0x00000003ffffd9a7 */ /* 0x0005e20008000011 */
[----:B------:R-:W-:Y:S04]  /*1ab0*/  BSSY.RECONVERGENT B0, `(.L_x_29) ;  /* 0x0000003000007945 */ /* 0x000fe80003800200 */
[----:B------:R-:W-:Y:S05]  /*1ac0*/  @P4 BRA `(.L_x_30) ;  /* 0x0000000000044947 */ /* 0x000fea0003800000 */
[----:B------:R-:W-:Y:S05]  /*1ad0*/  BPT.TRAP 0x1 ;  /* 0x000000040000795c */ /* 0x000fea0000300000 */
.L_x_30:
[----:B------:R-:W-:Y:S05]  /*1ae0*/  BSYNC.RECONVERGENT B0 ;  /* 0x0000000000007941 */ /* 0x000fea0003800200 */
.L_x_29:
        /* <DEDUP_REMOVED lines=10> */
[----:B------:R-:W-:Y:S01]  /*1b90*/  UIADD3 UR16, UPT, UPT, UR16, 0x4400, URZ ;  /* 0x0000440010107890 */ /* 0x000fe2000fffe0ff */
[----:B-1----:R-:W-:Y:S01]  /*1ba0*/  SHF.L.U32 R2, R15, 0x1f, RZ ;  /* 0x0000001f0f027819 */ /* 0x002fe200000006ff */
[----:B------:R-:W-:Y:S02]  /*1bb0*/  UIADD3.X UR31, UPT, UPT, URZ, UR23, URZ, UP1, !UPT ;  /* 0x00000017ff1f7290 */ /* 0x000fe40008ffe4ff */
[----:B------:R-:W-:Y:S01]  /*1bc0*/  UIADD3.X UR29, UPT, UPT, URZ, UR23, URZ, UP0, !UPT ;  /* 0x00000017ff1d7290 */ /* 0x000fe200087fe4ff */
[----:B------:R1:W1:Y:S01]  /*1bd0*/  SYNCS.PHASECHK.TRANS64.TRYWAIT P0, [UR8+0x40], R2 ;  /* 0x00004002ff0075a7 */ /* 0x0002620008001108 */
[----:B------:R-:W-:Y:S01]  /*1be0*/  ULEA UR8, UR25, UR4, 0xd ;  /* 0x0000000419087291 */ /* 0x000fe2000f8e68ff */
[----:B------:R-:W-:Y:S01]  /*1bf0*/  UMOV UR26, 0x0 ;  /* 0x00000000001a7882 */ /* 0x000fe20000000000 */
[----:B------:R-:W-:-:S02]  /*1c00*/  UMOV UR27, 0x10000000 ;  /* 0x10000000001b7882 */ /* 0x000fc40000000000 */
[----:B------:R-:W-:Y:S01]  /*1c10*/  UIADD3 UR8, UPT, UPT, UR8, 0x24400, URZ ;  /* 0x0002440008087890 */ /* 0x000fe2000fffe0ff */
[----:B------:R-:W-:Y:S01]  /*1c20*/  UMOV UR18, UR34 ;  /* 0x0000002200127c82 */ /* 0x000fe20008000000 */
[----:B------:R-:W-:Y:S01]  /*1c30*/  UMOV UR20, UR36 ;  /* 0x0000002400147c82 */ /* 0x000fe20008000000 */
[----:B------:R-:W-:Y:S01]  /*1c40*/  UMOV UR12, UR36 ;  /* 0x00000024000c7c82 */ /* 0x000fe20008000000 */
[----:B------:R-:W-:Y:S01]  /*1c50*/  UMOV UR9, UR17 ;  /* 0x0000001100097c82 */ /* 0x000fe20008000000 */
[----:B------:R-:W-:Y:S01]  /*1c60*/  UMOV UR10, UR19 ;  /* 0x00000013000a7c82 */ /* 0x000fe20008000000 */
[----:B------:R1:W-:Y:S01]  /*1c70*/  UTMALDG.3D [UR16], [UR30], desc[UR26] ;  /* 0x00001a101e0075b4 */ /* 0x0003e20008011000 */
[----:B------:R-:W-:Y:S01]  /*1c80*/  UIADD3 UR24, UPT, UPT, UR24, 0x1, URZ ;  /* 0x0000000118187890 */ /* 0x000fe2000fffe0ff */
[----:B------:R-:W-:-:S03]  /*1c90*/  UMOV UR25, UR6 ;  /* 0x0000000600197c82 */ /* 0x000fc60008000000 */
[----:B------:R-:W-:Y:S01]  /*1ca0*/  UISETP.NE.AND UP0, UPT, UR24, UR21, UPT ;  /* 0x000000151800728c */ /* 0x000fe2000bf05270 */
[----:B------:R1:W-:Y:S08]  /*1cb0*/  UTMALDG.3D [UR8], [UR28], desc[UR26] ;  /* 0x00001a081c0075b4 */ /* 0x0003f00008011000 */
[----:B------:R-:W-:Y:S05]  /*1cc0*/  BRA.U UP0, `(.L_x_31) ;  /* 0xfffffffd005c7547 */ /* 0x000fea000b83ffff */
.L_x_26:
[C---:B-1----:R-:W-:Y:S01]  /*1cd0*/  LEA R2, R14.reuse, UR4, 0x3 ;  /* 0x000000040e027c11 */ /* 0x042fe2000f8e18ff */
[----:B------:R-:W-:Y:S01]  /*1ce0*/  NOP ;  /* 0x0000000000007918 */ /* 0x000fe20000000000 */
[----:B--2---:R-:W-:Y:S02]  /*1cf0*/  SHF.L.U32 R3, R13, 0x1f, RZ ;  /* 0x0000001f0d037819 */ /* 0x004fe400000006ff */
[----:B------:R-:W-:Y:S02]  /*1d00*/  LEA R4, R14, UR4, 0x4 ;  /* 0x000000040e047c11 */ /* 0x000fe4000f8e20ff */
[----:B------:R-:W1:Y:S02]  /*1d10*/  SYNCS.PHASECHK.TRANS64.TRYWAIT P0, [R2+URZ+0xa0], R3 ;  /* 0x0000a003020075a7 */ /* 0x000e6400080011ff */
[----:B-1----:R-:W-:Y:S05]  /*1d20*/  @!P0 BRA `(.L_x_32) ;  /* 0x0000004c00f48947 */ /* 0x002fea0003800000 */
.L_x_102:
[----:B------:R-:W2:Y:S01]  /*1d30*/  LDS.128 R4, [R4+0x130] ;  /* 0x0001300004047984 */ /* 0x000ea20000000c00 */
[----:B---3--:R-:W-:Y:S01]  /*1d40*/  ISETP.GE.AND P0, PT, R72, 0x1, PT ;  /* 0x000000014800780c */ /* 0x008fe20003f06270 */
[----:B-1----:R-:W-:Y:S01]  /*1d50*/  VIADD R2, R2, 0xb0 ;  /* 0x000000b002027836 */ /* 0x002fe20000000000 */
[----:B------:R-:W-:Y:S01]  /*1d60*/  @!PT LDS RZ, [RZ] ;  /* 0x00000000fffff984 */ /* 0x000fe20000000800 */
[----:B------:R-:W-:Y:S01]  /*1d70*/  @!PT LDS RZ, [RZ] ;  /* 0x00000000fffff984 */ /* 0x000fe20000000800 */
[----:B------:R-:W-:Y:S01]  /*1d80*/  @!PT LDS RZ, [RZ] ;  /* 0x00000000fffff984 */ /* 0x000fe20000000800 */
[----:B------:R-:W-:Y:S01]  /*1d90*/  @!PT LDS RZ, [RZ] ;  /* 0x00000000fffff984 */ /* 0x000fe20000000800 */
[----:B------:R1:W-:Y:S06]  /*1da0*/  MEMBAR.ALL.CTA ;  /* 0x0000000000007992 */ /* 0x0003ec0000008000 */
[----:B-1----:R-:W1:Y:S01]  /*1db0*/  FENCE.VIEW.ASYNC.S ;  /* 0x00000000000073c6 */ /* 0x002e620000000000 */
[----:B------:R-:W-:-:S04]  /*1dc0*/  PRMT R2, RZ, 0x654, R2 ;  /* 0x00000654ff027816 */ /* 0x000fc80000000002 */
[----:B-1----:R1:W-:Y:S01]  /*1dd0*/  SYNCS.ARRIVE.TRANS64.RED.A1T0 RZ, [R2+URZ], RZ ;  /* 0x000000ff02ff79a7 */ /* 0x0023e200081004ff */
[----:B--2---:R-:W-:-:S13]  /*1de0*/  LOP3.LUT P2, RZ, R6, 0x1, RZ, 0xc0, !PT ;  /* 0x0000000106ff7812 */ /* 0x004fda000784c0ff */
[----:B------:R-:W-:Y:S01]  /*1df0*/  @P2 SHF.R.U32.HI R3, RZ, 0x10, R5 ;  /* 0x00000010ff032819 */ /* 0x000fe20000011605 */
[----:B------:R-:W-:Y:S01]  /*1e00*/  VOTEU.ANY UP0, P2 ;  /* 0x0000000000ff7886 */ /* 0x000fe20001000100 */
[----:B------:R-:W-:Y:S02]  /*1e10*/  @P2 MOV R11, R4 ;  /* 0x00000004000b2202 */ /* 0x000fe40000000f00 */
[----:B------:R-:W-:Y:S02]  /*1e20*/  @P2 R2UR.BROADCAST UR8, R3 ;  /* 0x00000000030822ca */ /* 0x000fe400008e0000 */
[----:B------:R-:W-:-:S11]  /*1e30*/  @P2 LOP3.LUT R8, R5, 0xffff, RZ, 0xc0, !PT ;  /* 0x0000ffff05082812 */ /* 0x000fd600078ec0ff */
[----:B------:R-:W-:Y:S01]  /*1e40*/  @UP0 UMOV UR36, UR8 ;  /* 0x0000000800240c82 */ /* 0x000fe20008000000 */
[----:B-1----:R-:W-:Y:S05]  /*1e50*/  @!P0 BRA `(.L_x_33) ;  /* 0x0000000000b88947 */ /* 0x002fea0003800000 */
[----:B------:R-:W4:Y:S01]  /*1e60*/  LDC.64 R4, c[0x0][0xb18] ;  /* 0x0002c600ff047b82 */ /* 0x000f220000000a00 */
[----:B------:R-:W-:-:S07]  /*1e70*/  ISETP.NE.AND P3, PT, R72, 0x1, PT ;  /* 0x000000014800780c */ /* 0x000fce0003f65270 */
[----:B------:R-:W1:Y:S08]  /*1e80*/  LDC.64 R6, c[0x0][0xb10] ;  /* 0x0002c400ff067b82 */ /* 0x000e700000000a00 */
[----:B------:R-:W2:Y:S08]  /*1e90*/  LDC R16, c[0x0][0xb20] ;  /* 0x0002c800ff107b82 */ /* 0x000eb00000000800 */
[----:B------:R-:W3:Y:S01]  /*1ea0*/  LDC R18, c[0x0][0xb0c] ;  /* 0x0002c300ff127b82 */ /* 0x000ee20000000800 */
[----:B----4-:R-:W-:Y:S01]  /*1eb0*/  IMAD.HI.U32 R17, R0, R5, RZ ;  /* 0x0000000500117227 */ /* 0x010fe200078e00ff */
[----:B------:R-:W-:-:S03]  /*1ec0*/  ISETP.NE.AND P0, PT, R4, 0x1, PT ;  /* 0x000000010400780c */ /* 0x000fc60003f05270 */
[----:B------:R-:W-:-:S03]  /*1ed0*/  IMAD.HI.U32 R5, R8, R5, RZ ;  /* 0x0000000508057227 */ /* 0x000fc600078e00ff */
[----:B------:R-:W4:Y:S01]  /*1ee0*/  LDC.64 R2, c[0x0][0xb28] ;  /* 0x0002ca00ff027b82 */ /* 0x000f220000000a00 */
[----:B-1----:R-:W-:-:S04]  /*1ef0*/  IMAD.HI.U32 R20, R9, R6, RZ ;  /* 0x0000000609147227 */ /* 0x002fc800078e00ff */
[----:B------:R-:W-:Y:S01]  /*1f00*/  IMAD.HI.U32 R22, R11, R6, RZ ;  /* 0x000000060b167227 */ /* 0x000fe200078e00ff */
[----:B------:R-:W-:Y:S02]  /*1f10*/  SHF.R.U32.HI R20, RZ, R7, R20 ;  /* 0x00000007ff147219 */ /* 0x000fe40000011614 */
[-C--:B--2---:R-:W-:Y:S02]  /*1f20*/  SHF.R.U32.HI R17, RZ, R16.reuse, R17 ;  /* 0x00000010ff117219 */ /* 0x084fe40000011611 */
[----:B------:R-:W-:Y:S02]  /*1f30*/  SHF.R.U32.HI R5, RZ, R16, R5 ;  /* 0x00000010ff057219 */ /* 0x000fe40000011605 */
[----:B------:R-:W-:Y:S02]  /*1f40*/  SEL R17, R0, R17, !P0 ;  /* 0x0000001100117207 */ /* 0x000fe40004000000 */
[----:B------:R-:W-:Y:S02]  /*1f50*/  SHF.R.U32.HI R22, RZ, R7, R22 ;  /* 0x00000007ff167219 */ /* 0x000fe40000011616 */
[----:B---3--:R-:W-:-:S02]  /*1f60*/  ISETP.NE.AND P1, PT, R18, 0x1, PT ;  /* 0x000000011200780c */ /* 0x008fc40003f25270 */
[----:B------:R-:W-:Y:S02]  /*1f70*/  SEL R5, R8, R5, !P0 ;  /* 0x0000000508057207 */ /* 0x000fe40004000000 */
[----:B------:R-:W-:Y:S02]  /*1f80*/  SEL R19, R9, R20, !P1 ;  /* 0x0000001409137207 */ /* 0x000fe40004800000 */
[----:B------:R-:W-:Y:S01]  /*1f90*/  SEL R7, R11, R22, !P1 ;  /* 0x000000160b077207 */ /* 0x000fe20004800000 */
[----:B----4-:R-:W-:-:S04]  /*1fa0*/  IMAD.HI.U32 R20, R17, R2, RZ ;  /* 0x0000000211147227 */ /* 0x010fc800078e00ff */
[----:B------:R-:W-:Y:S01]  /*1fb0*/  IMAD.HI.U32 R6, R19, R2, RZ ;  /* 0x0000000213067227 */ /* 0x000fe200078e00ff */
[----:B------:R-:W-:-:S04]  /*1fc0*/  @P3 SHF.R.U32.HI R17, RZ, R3, R20 ;  /* 0x00000003ff113219 */ /* 0x000fc80000011614 */
[----:B------:R-:W-:Y:S01]  /*1fd0*/  @P3 SHF.R.U32.HI R19, RZ, R3, R6 ;  /* 0x00000003ff133219 */ /* 0x000fe20000011606 */
[----:B------:R-:W-:-:S04]  /*1fe0*/  IMAD R17, R72, R17, RZ ;  /* 0x0000001148117224 */ /* 0x000fc800078e02ff */
[----:B------:R-:W-:Y:S01]  /*1ff0*/  IMAD R6, R72, R19, RZ ;  /* 0x0000001348067224 */ /* 0x000fe200078e02ff */
[C---:B------:R-:W-:Y:S02]  /*2000*/  ISETP.GE.AND P0, PT, R5.reuse, R17, PT ;  /* 0x000000110500720c */ /* 0x040fe40003f06270 */
[----:B------:R-:W-:Y:S02]  /*2010*/  IADD3 R17, PT, PT, -R5, RZ, RZ ;  /* 0x000000ff05117210 */ /* 0x000fe40007ffe1ff */
[----:B------:R-:W-:Y:S01]  /*2020*/  ISETP.GE.OR P0, PT, R7, R6, P0 ;  /* 0x000000060700720c */ /* 0x000fe20000706670 */
[----:B------:R-:W-:-:S04]  /*2030*/  IMAD.HI.U32 R6, R5, R2, RZ ;  /* 0x0000000205067227 */ /* 0x000fc800078e00ff */
[----:B------:R-:W-:Y:S01]  /*2040*/  IMAD R8, R4, R17, R8 ;  /* 0x0000001104087224 */ /* 0x000fe200078e0208 */
[----:B------:R-:W-:-:S04]  /*2050*/  SHF.R.U32.HI R6, RZ, R3, R6 ;  /* 0x00000003ff067219 */ /* 0x000fc80000011606 */
[----:B------:R-:W-:-:S03]  /*2060*/  SEL R6, R5, R6, !P3 ;  /* 0x0000000605067207 */ /* 0x000fc60005800000 */
[----:B------:R-:W-:-:S04]  /*2070*/  @!P0 IMAD.HI.U32 R16, R7, R2, RZ ;  /* 0x0000000207108227 */ /* 0x000fc800078e00ff */
[----:B------:R-:W-:Y:S01]  /*2080*/  IMAD.MOV R2, RZ, RZ, -R6 ;  /* 0x000000ffff027224 */ /* 0x000fe200078e0a06 */
[----:B------:R-:W-:-:S03]  /*2090*/  @!P0 SHF.R.U32.HI R16, RZ, R3, R16 ;  /* 0x00000003ff108219 */ /* 0x000fc60000011610 */
[----:B------:R-:W-:Y:S01]  /*20a0*/  IMAD R2, R72, R2, R5 ;  /* 0x0000000248027224 */ /* 0x000fe200078e0205 */
[----:B------:R-:W-:-:S05]  /*20b0*/  @!P0 SEL R3, R7, R16, !P3 ;  /* 0x0000001007038207 */ /* 0x000fca0005800000 */
[--C-:B------:R-:W-:Y:S02]  /*20c0*/  @!P0 IMAD.IADD R6, R6, 0x1, -R3.reuse ;  /* 0x0000000106068824 */ /* 0x100fe400078e0a03 */
[----:B------:R-:W-:Y:S01]  /*20d0*/  @!P0 IMAD R3, R2, R19, R3 ;  /* 0x0000001302038224 */ /* 0x000fe200078e0203 */
[----:B------:R-:W-:Y:S01]  /*20e0*/  IADD3 R2, PT, PT, -R7, RZ, RZ ;  /* 0x000000ff07027210 */ /* 0x000fe20007ffe1ff */
[----:B------:R-:W-:Y:S02]  /*20f0*/  @!P0 IMAD R5, R72, R6, R7 ;  /* 0x0000000648058224 */ /* 0x000fe400078e0207 */
[----:B------:R-:W-:Y:S02]  /*2100*/  @!P0 IMAD.MOV.U32 R7, RZ, RZ, R3 ;  /* 0x000000ffff078224 */ /* 0x000fe400078e0003 */
[----:B------:R-:W-:Y:S02]  /*2110*/  IMAD R2, R18, R2, R11 ;  /* 0x0000000212027224 */ /* 0x000fe400078e020b */
[----:B------:R-:W-:-:S02]  /*2120*/  IMAD R8, R5, R4, R8 ;  /* 0x0000000405087224 */ /* 0x000fc400078e0208 */
[----:B------:R-:W-:Y:S02]  /*2130*/  IMAD R11, R7, R18, R2 ;  /* 0x00000012070b7224 */ /* 0x000fe400078e0202 */
.L_x_33:
[----:B------:R-:W1:Y:S02]  /*2140*/  LDCU UR8, c[0x0][0xb30] ;  /* 0x00016600ff0877ac */ /* 0x000e640008000800 */
[----:B-1----:R-:W-:-:S09]  /*2150*/  UISETP.NE.AND UP0, UPT, UR8, 0x1, UPT ;  /* 0x000000010800788c */ /* 0x002fd2000bf05270 */
[----:B------:R-:W-:Y:S05]  /*2160*/  BRA.U UP0, `(.L_x_34) ;  /* 0x0000000100407547 */ /* 0x000fea000b800000 */
[----:B------:R-:W1:Y:S08]  /*2170*/  LDC.64 R4, c[0x0][0xb10] ;  /* 0x0002c400ff047b82 */ /* 0x000e700000000a00 */
[----:B------:R-:W2:Y:S08]  /*2180*/  LDC.64 R2, c[0x0][0xb18] ;  /* 0x0002c600ff027b82 */ /* 0x000eb00000000a00 */
[----:B------:R-:W3:Y:S08]  /*2190*/  LDC R6, c[0x0][0xb20] ;  /* 0x0002c800ff067b82 */ /* 0x000ef00000000800 */
[----:B------:R-:W4:Y:S01]  /*21a0*/  LDC R16, c[0x0][0xb0c] ;  /* 0x0002c300ff107b82 */ /* 0x000f220000000800 */
[----:B-1----:R-:W-:-:S05]  /*21b0*/  IMAD.HI.U32 R4, R11, R4, RZ ;  /* 0x000000040b047227 */ /* 0x002fca00078e00ff */
[----:B------:R-:W-:Y:S01]  /*21c0*/  SHF.R.U32.HI R4, RZ, R5, R4 ;  /* 0x00000005ff047219 */ /* 0x000fe20000011604 */
[----:B--2---:R-:W-:Y:S01]  /*21d0*/  IMAD.HI.U32 R3, R8, R3, RZ ;  /* 0x0000000308037227 */ /* 0x004fe200078e00ff */
[----:B------:R-:W-:-:S04]  /*21e0*/  ISETP.NE.AND P0, PT, R2, 0x1, PT ;  /* 0x000000010200780c */ /* 0x000fc80003f05270 */
[----:B---3--:R-:W-:-:S04]  /*21f0*/  SHF.R.U32.HI R3, RZ, R6, R3 ;  /* 0x00000006ff037219 */ /* 0x008fc80000011603 */
[----:B------:R-:W-:Y:S02]  /*2200*/  SEL R3, R8, R3, !P0 ;  /* 0x0000000308037207 */ /* 0x000fe40004000000 */
[----:B----4-:R-:W-:-:S04]  /*2210*/  ISETP.NE.AND P1, PT, R16, 0x1, PT ;  /* 0x000000011000780c */ /* 0x010fc80003f25270 */
[----:B------:R-:W-:-:S05]  /*2220*/  SEL R4, R11, R4, !P1 ;  /* 0x000000040b047207 */ /* 0x000fca0004800000 */
[----:B------:R-:W-:Y:S02]  /*2230*/  IMAD.IADD R5, R3, 0x1, -R4 ;  /* 0x0000000103057824 */ /* 0x000fe400078e0a04 */
[----:B------:R-:W-:Y:S02]  /*2240*/  IMAD.IADD R3, R4, 0x1, -R3 ;  /* 0x0000000104037824 */ /* 0x000fe400078e0a03 */
[----:B------:R-:W-:Y:S02]  /*2250*/  IMAD R11, R5, R16, R11 ;  /* 0x00000010050b7224 */ /* 0x000fe400078e020b */
[----:B------:R-:W-:-:S07]  /*2260*/  IMAD R8, R3, R2, R8 ;  /* 0x0000000203087224 */ /* 0x000fce00078e0208 */
.L_x_34:
[----:B------:R-:W-:Y:S01]  /*2270*/  VIADD R14, R14, 0x1 ;  /* 0x000000010e0e7836 */ /* 0x000fe20000000000 */
[----:B------:R-:W-:Y:S01]  /*2280*/  PLOP3.LUT P1, PT, PT, PT, PT, 0x80, 0x8 ;  /* 0x000000000008781c */ /* 0x000fe20003f2f070 */
[----:B------:R-:W-:Y:S02]  /*2290*/  IMAD.IADD R165, R11, 0x1, R154 ;  /* 0x000000010ba57824 */ /* 0x000fe400078e029a */
[----:B------:R-:W-:Y:S01]  /*22a0*/  IMAD.IADD R155, R8, 0x1, R143 ;  /* 0x00000001089b7824 */ /* 0x000fe200078e028f */
[----:B------:R-:W-:-:S04]  /*22b0*/  ISETP.NE.AND P0, PT, R14, 0x2, PT ;  /* 0x000000020e00780c */ /* 0x000fc80003f05270 */
[----:B------:R-:W-:Y:S02]  /*22c0*/  SEL R2, RZ, 0x1, P0 ;  /* 0x00000001ff027807 */ /* 0x000fe40000000000 */
[----:B------:R-:W-:Y:S02]  /*22d0*/  SEL R14, R14, RZ, P0 ;  /* 0x000000ff0e0e7207 */ /* 0x000fe40000000000 */
[----:B------:R-:W-:Y:S01]  /*22e0*/  LOP3.LUT R13, R13, R2, RZ, 0x3c, !PT ;  /* 0x000000020d0d7212 */ /* 0x000fe200078e3cff */
[----:B------:R-:W-:Y:S06]  /*22f0*/  @P2 BRA `(.L_x_35) ;  /* 0xfffffff000982947 */ /* 0x000fec000383ffff */
[----:B------:R-:W-:Y:S01]  /*2300*/  UIADD3 UR4, UPT, UPT, UR4, 0x40, URZ ;  /* 0x0000004004047890 */ /* 0x000fe2000fffe0ff */
[----:B------:R-:W-:-:S03]  /*2310*/  SHF.L.U32 R3, R15, 0x1f, RZ ;  /* 0x0000001f0f037819 */ /* 0x000fc600000006ff */
[----:B------:R-:W-:-:S09]  /*2320*/  ULEA UR5, UR6, UR4, 0x3 ;  /* 0x0000000406057291 */ /* 0x000fd2000f8e18ff */
[----:B------:R-:W1:Y:S02]  /*2330*/  SYNCS.PHASECHK.TRANS64.TRYWAIT P0, [UR5], R3 ;  /* 0x00000003ff0075a7 */ /* 0x000e640008001105 */
[----:B-1----:R-:W-:Y:S05]  /*2340*/  @!P0 BRA `(.L_x_36) ;  /* 0x0000004800808947 */ /* 0x002fea0003800000 */
.L_x_104:
[----:B------:R-:W-:-:S04]  /*2350*/  UIADD3 UR6, UPT, UPT, UR6, 0x1, URZ ;  /* 0x0000000106067890 */ /* 0x000fc8000fffe0ff */
[----:B------:R-:W-:-:S04]  /*2360*/  UISETP.NE.AND UP0, UPT, UR6, 0x8, UPT ;  /* 0x000000080600788c */ /* 0x000fc8000bf05270 */
[----:B------:R-:W-:Y:S02]  /*2370*/  USEL UR7, URZ, 0x1, UP0 ;  /* 0x00000001ff077887 */ /* 0x000fe40008000000 */
[----:B------:R-:W-:-:S04]  /*2380*/  USEL UR6, UR6, URZ, UP0 ;  /* 0x000000ff06067287 */ /* 0x000fc80008000000 */
[----:B------:R-:W-:Y:S01]  /*2390*/  ULEA UR5, UR6, UR4, 0x3 ;  /* 0x0000000406057291 */ /* 0x000fe2000f8e18ff */
[----:B------:R-:W-:-:S04]  /*23a0*/  LOP3.LUT R2, R15, UR7, RZ, 0x3c, !PT ;  /* 0x000000070f027c12 */ /* 0x000fc8000f8e3cff */
[----:B-1----:R-:W-:-:S04]  /*23b0*/  SHF.L.U32 R3, R2, 0x1f, RZ ;  /* 0x0000001f02037819 */ /* 0x002fc800000006ff */
[----:B------:R-:W1:Y:S02]  /*23c0*/  SYNCS.PHASECHK.TRANS64.TRYWAIT P0, [UR5], R3 ;  /* 0x00000003ff0075a7 */ /* 0x000e640008001105 */
[----:B-1----:R-:W-:Y:S05]  /*23d0*/  @!P0 BRA `(.L_x_37) ;  /* 0x0000004800748947 */ /* 0x002fea0003800000 */
.L_x_106:
        /* <DEDUP_REMOVED lines=9> */
.L_x_108:
        /* <DEDUP_REMOVED lines=9> */
.L_x_110:
        /* <DEDUP_REMOVED lines=9> */
.L_x_112:
        /* <DEDUP_REMOVED lines=9> */
.L_x_114:
        /* <DEDUP_REMOVED lines=9> */
.L_x_116:
[----:B------:R-:W-:-:S04]  /*26b0*/  UIADD3 UR6, UPT, UPT, UR6, 0x1, URZ ;  /* 0x0000000106067890 */ /* 0x000fc8000fffe0ff */
[----:B------:R-:W-:-:S04]  /*26c0*/  UISETP.NE.AND UP0, UPT, UR6, 0x8, UPT ;  /* 0x000000080600788c */ /* 0x000fc8000bf05270 */
[----:B------:R-:W-:Y:S02]  /*26d0*/  USEL UR5, URZ, 0x1, UP0 ;  /* 0x00000001ff057887 */ /* 0x000fe40008000000 */
[----:B------:R-:W-:-:S04]  /*26e0*/  USEL UR6, UR6, URZ, UP0 ;  /* 0x000000ff06067287 */ /* 0x000fc80008000000 */
[----:B------:R-:W-:Y:S01]  /*26f0*/  ULEA UR6, UR6, UR4, 0x3 ;  /* 0x0000000406067291 */ /* 0x000fe2000f8e18ff */
[----:B-1----:R-:W-:-:S04]  /*2700*/  LOP3.LUT R3, R2, UR5, RZ, 0x3c, !PT ;  /* 0x0000000502037c12 */ /* 0x002fc8000f8e3cff */
[----:B------:R-:W-:Y:S01]  /*2710*/  SHF.L.U32 R3, R3, 0x1f, RZ ;  /* 0x0000001f03037819 */ /* 0x000fe200000006ff */
[----:B----4-:R-:W-:-:S07]  /*2720*/  IMAD.U32 R0, RZ, RZ, UR6 ;  /* 0x00000006ff007e24 */ /* 0x010fce000f8e00ff */
.L_x_43:
[----:B-1----:R1:W2:Y:S02]  /*2730*/  SYNCS.PHASECHK.TRANS64.TRYWAIT P0, [R0+URZ], R3 ;  /* 0x00000003000075a7 */ /* 0x0022a400080011ff */
[----:B--2---:R-:W-:Y:S05]  /*2740*/  @!P0 NANOSLEEP.SYNCS 0x989680 ;  /* 0x009896800000895d */ /* 0x004fea0003900000 */
[----:B------:R-:W2:Y:S02]  /*2750*/  @!P0 SYNCS.PHASECHK.TRANS64 P0, [R0+URZ], R3 ;  /* 0x00000003000085a7 */ /* 0x000ea400080010ff */
[----:B--2---:R-:W-:Y:S05]  /*2760*/  @P0 EXIT ;  /* 0x000000000000094d */ /* 0x004fea0003800000 */
[----:B------:R-:W-:Y:S05]  /*2770*/  BRA `(.L_x_43) ;  /* 0xfffffffc00ec7947 */ /* 0x000fea000383ffff */
.L_x_17:
[----:B------:R-:W-:-:S04]  /*2780*/  UISETP.NE.AND UP1, UPT, UR37, URZ, UPT ;  /* 0x000000ff2500728c */ /* 0x000fc8000bf25270 */
[----:B------:R-:W-:-:S09]  /*2790*/  UISETP.NE.OR UP1, UPT, UR8, 0x1, UP1 ;  /* 0x000000010800788c */ /* 0x000fd20008f25670 */
[----:B------:R-:W-:Y:S05]  /*27a0*/  BRA.U UP1, `(.L_x_44) ;  /* 0x0000000501487547 */ /* 0x000fea000b800000 */
[----:B------:R-:W-:Y:S01]  /*27b0*/  ISETP.NE.AND P2, PT, R2, RZ, PT ;  /* 0x000000ff0200720c */ /* 0x000fe20003f45270 */
[----:B------:R-:W-:Y:S01]  /*27c0*/  IMAD.MOV.U32 R12, RZ, RZ, 0x1 ;  /* 0x00000001ff0c7424 */ /* 0x000fe200078e00ff */
[----:B------:R-:W-:Y:S02]  /*27d0*/  CS2R R10, SRZ ;  /* 0x00000000000a7805 */ /* 0x000fe4000001ff00 */
[----:B------:R-:W-:Y:S01]  /*27e0*/  CS2R R8, SRZ ;  /* 0x0000000000087805 */ /* 0x000fe2000001ff00 */
[----:B------:R-:W-:Y:S01]  /*27f0*/  UMOV UR4, 0x400 ;  /* 0x0000040000047882 */ /* 0x000fe20000000000 */
[----:B------:R-:W-:Y:S01]  /*2800*/  UMOV UR6, URZ ;  /* 0x000000ff00067c82 */ /* 0x000fe20008000000 */
[----:B------:R-:W-:-:S12]  /*2810*/  ULEA UR37, UR37, UR4, 0x18 ;  /* 0x0000000425257291 */ /* 0x000fd8000f8ec0ff */
.L_x_48:
[----:B------:R-:W-:Y:S02]  /*2820*/  LEA R0, R8, UR37, 0x3 ;  /* 0x0000002508007c11 */ /* 0x000fe4000f8e18ff */
[----:B------:R-:W-:-:S03]  /*2830*/  SHF.L.U32 R5, R9, 0x1f, RZ ;  /* 0x0000001f09057819 */ /* 0x000fc600000006ff */
[----:B------:R-:W-:Y:S01]  /*2840*/  VIADD R4, R0, 0x110 ;  /* 0x0000011000047836 */ /* 0x000fe20000000000 */
[----:B------:R-:W1:Y:S02]  /*2850*/  SYNCS.PHASECHK.TRANS64.TRYWAIT P0, [R0+URZ+0x100], R5 ;  /* 0x00010005000075a7 */ /* 0x000e6400080011ff */
[----:B-1----:R-:W-:Y:S05]  /*2860*/  @!P0 BRA `(.L_x_45) ;  /* 0x0000004400e08947 */ /* 0x002fea0003800000 */
.L_x_117:
[----:B------:R-:W-:Y:S01]  /*2870*/  ULEA UR5, UR6, UR37, 0x3 ;  /* 0x0000002506057291 */ /* 0x000fe2000f8e18ff */
[----:B------:R-:W-:Y:S02]  /*2880*/  PRMT R4, RZ, 0x654, R4 ;  /* 0x00000654ff047816 */ /* 0x000fe40000000004 */
[----:B-1----:R-:W-:Y:S01]  /*2890*/  SHF.L.U32 R5, R12, 0x1f, RZ ;  /* 0x0000001f0c057819 */ /* 0x002fe200000006ff */
[----:B------:R-:W-:Y:S01]  /*28a0*/  UIADD3 UR4, UPT, UPT, UR5, 0xa0, URZ ;  /* 0x000000a005047890 */ /* 0x000fe2000fffe0ff */
[----:B------:R1:W-:Y:S05]  /*28b0*/  SYNCS.ARRIVE.TRANS64.RED.A1T0 RZ, [R4+URZ], RZ ;  /* 0x000000ff04ff79a7 */ /* 0x0003ea00081004ff */
[----:B------:R-:W-:Y:S01]  /*28c0*/  IMAD.U32 R7, RZ, RZ, UR4 ;  /* 0x00000004ff077e24 */ /* 0x000fe2000f8e00ff */
[----:B------:R-:W2:Y:S04]  /*28d0*/  SYNCS.PHASECHK.TRANS64.TRYWAIT P0, [UR5+0xb0], R5 ;  /* 0x0000b005ff0075a7 */ /* 0x000ea80008001105 */
[----:B------:R-:W-:Y:S01]  /*28e0*/  PRMT R6, R2, 0x654, R7 ;  /* 0x0000065402067816 */ /* 0x000fe20000000007 */
[----:B-1----:R-:W-:Y:S01]  /*28f0*/  @!P2 IMAD.MOV.U32 R4, RZ, RZ, 0x10 ;  /* 0x00000010ff04a424 */ /* 0x002fe200078e00ff */
[----:B--2---:R-:W-:Y:S06]  /*2900*/  @!P0 BRA `(.L_x_46) ;  /* 0x0000004400cc8947 */ /* 0x004fec0003800000 */
.L_x_119:
[----:B------:R-:W-:Y:S01]  /*2910*/  ULEA UR4, UR6, UR37, 0x4 ;  /* 0x0000002506047291 */ /* 0x000fe2000f8e20ff */
[----:B------:R-:W-:Y:S01]  /*2920*/  SEL R3, R6, R3, !P2 ;  /* 0x0000000306037207 */ /* 0x000fe20005000000 */
[----:B------:R-:W-:Y:S01]  /*2930*/  UIADD3 UR5, UPT, UPT, UR5, 0xa0, URZ ;  /* 0x000000a005057890 */ /* 0x000fe2000fffe0ff */
[----:B-1----:R-:W-:Y:S01]  /*2940*/  LEA R0, R11, UR37, 0x3 ;  /* 0x000000250b007c11 */ /* 0x002fe2000f8e18ff */
[----:B------:R-:W-:Y:S01]  /*2950*/  UIADD3 UR4, UPT, UPT, UR4, 0x130, URZ ;  /* 0x0000013004047890 */ /* 0x000fe2000fffe0ff */
[----:B------:R-:W-:Y:S01]  /*2960*/  SHF.L.U32 R5, R10, 0x1f, RZ ;  /* 0x0000001f0a057819 */ /* 0x000fe200000006ff */
[----:B------:R1:W-:Y:S01]  /*2970*/  @!P2 SYNCS.ARRIVE.TRANS64.RED RZ, [R3+URZ], R4 ;  /* 0x0000000403ffa9a7 */ /* 0x0003e200080004ff */
[----:B------:R-:W-:Y:S01]  /*2980*/  UIADD3 UR6, UPT, UPT, UR6, 0x1, URZ ;  /* 0x0000000106067890 */ /* 0x000fe2000fffe0ff */
[----:B------:R-:W-:-:S03]  /*2990*/  VIADD R8, R8, 0x1 ;  /* 0x0000000108087836 */ /* 0x000fc60000000000 */
[----:B------:R-:W-:Y:S02]  /*29a0*/  UISETP.NE.AND UP0, UPT, UR6, 0x2, UPT ;  /* 0x000000020600788c */ /* 0x000fe4000bf05270 */
[----:B------:R-:W-:Y:S06]  /*29b0*/  UGETNEXTWORKID.BROADCAST [UR4], [UR5] ;  /* 0x00000000040073ca */ /* 0x000fec0008000100 */
[----:B------:R-:W-:Y:S01]  /*29c0*/  USEL UR4, URZ, 0x1, UP0 ;  /* 0x00000001ff047887 */ /* 0x000fe20008000000 */
[----:B------:R-:W-:Y:S01]  /*29d0*/  ISETP.NE.AND P0, PT, R8, 0x2, PT ;  /* 0x000000020800780c */ /* 0x000fe20003f05270 */
[----:B------:R-:W-:Y:S01]  /*29e0*/  USEL UR6, UR6, URZ, UP0 ;  /* 0x000000ff06067287 */ /* 0x000fe20008000000 */
[----:B------:R-:W2:Y:S03]  /*29f0*/  SYNCS.PHASECHK.TRANS64.TRYWAIT P1, [R0+URZ+0xa0], R5 ;  /* 0x0000a005000075a7 */ /* 0x000ea600080211ff */
[----:B------:R-:W-:Y:S01]  /*2a00*/  LOP3.LUT R12, R12, UR4, RZ, 0x3c, !PT ;  /* 0x000000040c0c7c12 */ /* 0x000fe2000f8e3cff */
[----:B-12---:R-:W-:Y:S07]  /*2a10*/  @!P1 BRA `(.L_x_47) ;  /* 0x0000004400a09947 */ /* 0x006fee0003800000 */
.L_x_120:
[C---:B------:R-:W-:Y:S01]  /*2a20*/  LEA R4, R11.reuse, UR37, 0x4 ;  /* 0x000000250b047c11 */ /* 0x040fe2000f8e20ff */
[----:B-1----:R-:W-:Y:S01]  /*2a30*/  VIADD R0, R0, 0xb0 ;  /* 0x000000b000007836 */ /* 0x002fe20000000000 */
[----:B------:R-:W-:Y:S01]  /*2a40*/  SEL R8, R8, RZ, P0 ;  /* 0x000000ff08087207 */ /* 0x000fe20000000000 */
[----:B------:R-:W-:-:S03]  /*2a50*/  VIADD R11, R11, 0x1 ;  /* 0x000000010b0b7836 */ /* 0x000fc60000000000 */
[----:B------:R-:W1:Y:S01]  /*2a60*/  LDS.128 R4, [R4+0x130] ;  /* 0x0001300004047984 */ /* 0x000e620000000c00 */
[----:B------:R-:W-:Y:S02]  /*2a70*/  PRMT R0, RZ, 0x654, R0 ;  /* 0x00000654ff007816 */ /* 0x000fe40000000000 */
[C---:B------:R-:W-:Y:S01]  /*2a80*/  ISETP.NE.AND P1, PT, R11.reuse, 0x2, PT ;  /* 0x000000020b00780c */ /* 0x040fe20003f25270 */
[----:B------:R-:W-:Y:S01]  /*2a90*/  @!PT LDS RZ, [RZ] ;  /* 0x00000000fffff984 */ /* 0x000fe20000000800 */
[----:B------:R-:W-:Y:S01]  /*2aa0*/  @!PT LDS RZ, [RZ] ;  /* 0x00000000fffff984 */ /* 0x000fe20000000800 */
[----:B------:R-:W-:Y:S01]  /*2ab0*/  @!PT LDS RZ, [RZ] ;  /* 0x00000000fffff984 */ /* 0x000fe20000000800 */
[----:B------:R-:W-:Y:S01]  /*2ac0*/  @!PT LDS RZ, [RZ] ;  /* 0x00000000fffff984 */ /* 0x000fe20000000800 */
[----:B------:R2:W-:Y:S06]  /*2ad0*/  MEMBAR.ALL.CTA ;  /* 0x0000000000007992 */ /* 0x0005ec0000008000 */
[----:B--2---:R-:W2:Y:S01]  /*2ae0*/  FENCE.VIEW.ASYNC.S ;  /* 0x00000000000073c6 */ /* 0x004ea20000000000 */
[----:B------:R-:W-:Y:S01]  /*2af0*/  SEL R11, R11, RZ, P1 ;  /* 0x000000ff0b0b7207 */ /* 0x000fe20000800000 */
[----:B--2---:R2:W-:Y:S01]  /*2b00*/  SYNCS.ARRIVE.TRANS64.RED.A1T0 RZ, [R0+URZ], RZ ;  /* 0x000000ff00ff79a7 */ /* 0x0045e200081004ff */
[----:B-1----:R-:W-:-:S02]  /*2b10*/  LOP3.LUT P3, RZ, R6, 0x1, RZ, 0xc0, !PT ;  /* 0x0000000106ff7812 */ /* 0x002fc4000786c0ff */
[----:B------:R-:W-:-:S04]  /*2b20*/  SEL R5, RZ, 0x1, P1 ;  /* 0x00000001ff057807 */ /* 0x000fc80000800000 */
[----:B------:R-:W-:Y:S02]  /*2b30*/  LOP3.LUT R10, R10, R5, RZ, 0x3c, !PT ;  /* 0x000000050a0a7212 */ /* 0x000fe400078e3cff */
[----:B--2---:R-:W-:-:S04]  /*2b40*/  SEL R0, RZ, 0x1, P0 ;  /* 0x00000001ff007807 */ /* 0x004fc80000000000 */
[----:B------:R-:W-:Y:S01]  /*2b50*/  LOP3.LUT R9, R9, R0, RZ, 0x3c, !PT ;  /* 0x0000000009097212 */ /* 0x000fe200078e3cff */
[----:B------:R-:W-:Y:S06]  /*2b60*/  @P3 BRA `(.L_x_48) ;  /* 0xfffffffc002c3947 */ /* 0x000fec000383ffff */
[----:B------:R-:W-:Y:S01]  /*2b70*/  ULEA UR5, UR6, UR37, 0x3 ;  /* 0x0000002506057291 */ /* 0x000fe2000f8e18ff */
[----:B------:R-:W-:-:S08]  /*2b80*/  SHF.L.U32 R3, R12, 0x1f, RZ ;  /* 0x0000001f0c037819 */ /* 0x000fd000000006ff */
[----:B------:R-:W1:Y:S02]  /*2b90*/  SYNCS.PHASECHK.TRANS64 P0, [UR5+0xb0], R3 ;  /* 0x0000b003ff0075a7 */ /* 0x000e640008001005 */
[----:B-1----:R-:W-:Y:S05]  /*2ba0*/  @P0 BRA `(.L_x_49) ;  /* 0x0000000000080947 */ /* 0x002fea0003800000 */
[----:B------:R-:W1:Y:S02]  /*2bb0*/  SYNCS.PHASECHK.TRANS64.TRYWAIT P0, [UR5+0xb0], R3 ;  /* 0x0000b003ff0075a7 */ /* 0x000e640008001105 */
[----:B-1----:R-:W-:Y:S05]  /*2bc0*/  @!P0 BRA `(.L_x_50) ;  /* 0x0000004400488947 */ /* 0x002fea0003800000 */
.L_x_49:
[----:B------:R-:W-:-:S04]  /*2bd0*/  UIADD3 UR4, UPT, UPT, UR6, 0x1, URZ ;  /* 0x0000000106047890 */ /* 0x000fc8000fffe0ff */
[----:B------:R-:W-:-:S04]  /*2be0*/  UISETP.NE.AND UP0, UPT, UR4, 0x2, UPT ;  /* 0x000000020400788c */ /* 0x000fc8000bf05270 */
[----:B------:R-:W-:Y:S02]  /*2bf0*/  USEL UR7, URZ, 0x1, UP0 ;  /* 0x00000001ff077887 */ /* 0x000fe40008000000 */
[----:B------:R-:W-:-:S04]  /*2c00*/  USEL UR4, UR4, URZ, UP0 ;  /* 0x000000ff04047287 */ /* 0x000fc80008000000 */
[----:B------:R-:W-:Y:S01]  /*2c10*/  ULEA UR4, UR4, UR37, 0x3 ;  /* 0x0000002504047291 */ /* 0x000fe2000f8e18ff */
[----:B-1----:R-:W-:-:S04]  /*2c20*/  LOP3.LUT R3, R12, UR7, RZ, 0x3c, !PT ;  /* 0x000000070c037c12 */ /* 0x002fc8000f8e3cff */
[----:B------:R-:W-:-:S04]  /*2c30*/  SHF.L.U32 R0, R3, 0x1f, RZ ;  /* 0x0000001f03007819 */ /* 0x000fc800000006ff */
[----:B------:R-:W1:Y:S02]  /*2c40*/  SYNCS.PHASECHK.TRANS64 P0, [UR4+0xb0], R0 ;  /* 0x0000b000ff0075a7 */ /* 0x000e640008001004 */
[----:B-1----:R-:W-:Y:S05]  /*2c50*/  @P0 EXIT ;  /* 0x000000000000094d */ /* 0x002fea0003800000 */
[----:B------:R-:W-:Y:S02]  /*2c60*/  SHF.L.U32 R3, R3, 0x1f, RZ ;  /* 0x0000001f03037819 */ /* 0x000fe400000006ff */
[----:B------:R-:W-:-:S07]  /*2c70*/  MOV R0, UR4 ;  /* 0x0000000400007c02 */ /* 0x000fce0008000f00 */
.L_x_51:
[----:B-1----:R1:W2:Y:S02]  /*2c80*/  SYNCS.PHASECHK.TRANS64.TRYWAIT P0, [R0+URZ+0xb0], R3 ;  /* 0x0000b003000075a7 */ /* 0x0022a400080011ff */
[----:B--2---:R-:W-:Y:S05]  /*2c90*/  @!P0 NANOSLEEP.SYNCS 0x989680 ;  /* 0x009896800000895d */ /* 0x004fea0003900000 */
[----:B------:R-:W2:Y:S02]  /*2ca0*/  @!P0 SYNCS.PHASECHK.TRANS64 P0, [R0+URZ+0xb0], R3 ;  /* 0x0000b003000085a7 */ /* 0x000ea400080010ff */
[----:B--2---:R-:W-:Y:S05]  /*2cb0*/  @P0 EXIT ;  /* 0x000000000000094d */ /* 0x004fea0003800000 */
[----:B------:R-:W-:Y:S05]  /*2cc0*/  BRA `(.L_x_51) ;  /* 0xfffffffc00ec7947 */ /* 0x000fea000383ffff */
.L_x_44:
[----:B------:R-:W-:-:S09]  /*2cd0*/  UISETP.NE.AND UP1, UPT, UR8, URZ, UPT ;  /* 0x000000ff0800728c */ /* 0x000fd2000bf25270 */
[----:B------:R-:W-:Y:S05]  /*2ce0*/  BRA.U UP1, `(.L_x_52) ;  /* 0x0000000d01b07547 */ /* 0x000fea000b800000 */
[----:B------:R-:W-:Y:S01]  /*2cf0*/  UMOV UR4, 0x40 ;  /* 0x0000004000047882 */ /* 0x000fe20000000000 */
[----:B------:R-:W-:Y:S01]  /*2d00*/  NOP ;  /* 0x0000000000007918 */ /* 0x000fe20000000000 */
[----:B------:R-:W-:Y:S01]  /*2d10*/  ULEA UR4, UR37, UR4, 0x18 ;  /* 0x0000000425047291 */ /* 0x000fe2000f8ec0ff */
[----:B------:R-:W-:Y:S02]  /*2d20*/  UMOV UR5, 0x400 ;  /* 0x0000040000057882 */ /* 0x000fe40000000000 */
[----:B------:R-:W-:-:S06]  /*2d30*/  ULEA UR37, UR37, UR5, 0x18 ;  /* 0x0000000525257291 */ /* 0x000fcc000f8ec0ff */
[----:B------:R-:W1:Y:S02]  /*2d40*/  LDS.U8 R0, [UR4+0x1c] ;  /* 0x00001c04ff007984 */ /* 0x000e640008000000 */
[----:B-1----:R-:W-:-:S13]  /*2d50*/  ISETP.NE.AND P0, PT, R0, RZ, PT ;  /* 0x000000ff0000720c */ /* 0x002fda0003f05270 */
[----:B------:R-:W-:Y:S05]  /*2d60*/  @P0 BRA `(.L_x_53) ;  /* 0x0000000000580947 */ /* 0x000fea0003800000 */
[----:B------:R-:W-:-:S13]  /*2d70*/  ELECT P0, URZ, PT ;  /* 0x0000000000ff782f */ /* 0x000fda0003800000 */
[----:B------:R-:W-:Y:S05]  /*2d80*/  @!P0 BRA `(.L_x_54) ;  /* 0x0000000000608947 */ /* 0x000fea0003800000 */
[----:B------:R-:W-:Y:S01]  /*2d90*/  UMOV UR5, 0x10 ;  /* 0x0000001000057882 */ /* 0x000fe20000000000 */
[----:B------:R-:W-:Y:S01]  /*2da0*/  HFMA2 R0, -RZ, RZ, 0, 5.9604644775390625e-08 ;  /* 0x00000001ff007431 */ /* 0x000fe200000001ff */
[----:B------:R-:W-:-:S03]  /*2db0*/  MOV R2, 0xffff ;  /* 0x0000ffff00027802 */ /* 0x000fc60000000f00 */
[----:B------:R-:W-:Y:S04]  /*2dc0*/  DEPBAR.LE SB1, 0x36 ;  /* 0x00009d800000791a */ /* 0x000fe80000000000 */
[----:B------:R-:W1:Y:S02]  /*2dd0*/  UTCATOMSWS.FIND_AND_SET.ALIGN UP0, UR5, UR5 ;  /* 0x00000005000575e3 */ /* 0x000e640008000800 */
[----:B-1----:R-:W-:Y:S01]  /*2de0*/  MOV R3, UR5 ;  /* 0x0000000500037c02 */ /* 0x002fe20008000f00 */
[----:B------:R-:W-:Y:S06]  /*2df0*/  BRA.U UP0, `(.L_x_55) ;  /* 0x0000000100187547 */ /* 0x000fec000b800000 */
.L_x_56:
[----:B------:R-:W-:Y:S05]  /*2e00*/  NANOSLEEP 0x64 ;  /* 0x000000640000795d */ /* 0x000fea0003800000 */
[----:B------:R-:W-:-:S05]  /*2e10*/  UMOV UR5, 0x10 ;  /* 0x0000001000057882 */ /* 0x000fca0000000000 */
[----:B------:R-:W-:Y:S04]  /*2e20*/  DEPBAR.LE SB1, 0x36 ;  /* 0x00009d800000791a */ /* 0x000fe80000000000 */
[----:B------:R-:W1:Y:S02]  /*2e30*/  UTCATOMSWS.FIND_AND_SET.ALIGN UP0, UR5, UR5 ;  /* 0x00000005000575e3 */ /* 0x000e640008000800 */
[----:B-1----:R-:W-:Y:S01]  /*2e40*/  MOV R3, UR5 ;  /* 0x0000000500037c02 */ /* 0x002fe20008000f00 */
[----:B------:R-:W-:Y:S05]  /*2e50*/  BRA.U !UP0, `(.L_x_56) ;  /* 0xfffffffd08e87547 */ /* 0x000fea000b83ffff */
.L_x_55:
[-C--:B------:R-:W-:Y:S02]  /*2e60*/  SHF.L.U32 R2, R2, R3.reuse, RZ ;  /* 0x0000000302027219 */ /* 0x080fe400000006ff */
[----:B------:R-:W-:Y:S01]  /*2e70*/  SHF.L.U32 R0, R0, R3, RZ ;  /* 0x0000000300007219 */ /* 0x000fe200000006ff */
[----:B------:R-:W-:Y:S02]  /*2e80*/  IMAD.SHL.U32 R3, R3, 0x20, RZ ;  /* 0x0000002003037824 */ /* 0x000fe400078e00ff */
[----:B------:R1:W-:Y:S04]  /*2e90*/  ATOMS.OR RZ, [UR4+0x14], R2 ;  /* 0x00001402ffff798c */ /* 0x0003e8000b000004 */
[----:B------:R1:W-:Y:S04]  /*2ea0*/  ATOMS.OR RZ, [UR4+0x18], R0 ;  /* 0x00001800ffff798c */ /* 0x0003e8000b000004 */
[----:B------:R1:W-:Y:S01]  /*2eb0*/  STS [UR37+0x150], R3 ;  /* 0x00015003ff007988 */ /* 0x0003e20008000825 */
[----:B------:R-:W-:Y:S05]  /*2ec0*/  BRA `(.L_x_54) ;  /* 0x0000000000107947 */ /* 0x000fea0003800000 */
.L_x_53:
[----:B------:R-:W-:Y:S02]  /*2ed0*/  MOV R0, 0xffffffff ;  /* 0xffffffff00007802 */ /* 0x000fe40000000f00 */
[----:B------:R-:W-:-:S03]  /*2ee0*/  MOV R2, 0x2f10 ;  /* 0x00002f1000027802 */ /* 0x000fc60000000f00 */
[----:B------:R1:W-:Y:S04]  /*2ef0*/  STS [UR37+0x150], R0 ;  /* 0x00015000ff007988 */ /* 0x0003e80008000825 */
[----:B-1-3-5:R-:W-:Y:S05]  /*2f00*/  CALL.REL.NOINC `($__internal_1_$__cuda_sm10x_tcgen05_guardrail_trap_phase_invalid_during_alloc) ;  /* 0x0000004400c47944 */ /* 0x02afea0003c00000 */
.L_x_54:
[----:B------:R-:W-:Y:S05]  /*2f10*/  WARPSYNC.ALL ;  /* 0x0000000000007948 */ /* 0x000fea0003800000 */
[----:B------:R-:W2:Y:S01]  /*2f20*/  S2UR UR5, SR_CgaCtaId ;  /* 0x00000000000579c3 */ /* 0x000ea20000008800 */
[----:B------:R-:W-:Y:S01]  /*2f30*/  UMOV UR4, 0x400 ;  /* 0x0000040000047882 */ /* 0x000fe20000000000 */
[----:B------:R-:W-:-:S06]  /*2f40*/  NOP ;  /* 0x0000000000007918 */ /* 0x000fcc0000000000 */
[----:B------:R-:W-:Y:S06]  /*2f50*/  BAR.ARV 0x6, 0xa0 ;  /* 0x0182800000007b1d */ /* 0x000fec0000002000 */
[----:B------:R-:W4:Y:S01]  /*2f60*/  LDCU UR7, c[0x0][0x38c] ;  /* 0x00007180ff0777ac */ /* 0x000f220008000800 */
[----:B------:R-:W-:Y:S01]  /*2f70*/  IMAD.MOV.U32 R11, RZ, RZ, 0x1 ;  /* 0x00000001ff0b7424 */ /* 0x000fe200078e00ff */
[----:B------:R-:W-:Y:S01]  /*2f80*/  CS2R R8, SRZ ;  /* 0x0000000000087805 */ /* 0x000fe2000001ff00 */
[----:B------:R-:W-:Y:S01]  /*2f90*/  IMAD.MOV.U32 R10, RZ, RZ, RZ ;  /* 0x000000ffff0a7224 */ /* 0x000fe200078e00ff */
[----:B------:R-:W3:Y:S01]  /*2fa0*/  LDCU UR6, c[0x0][0x38c] ;  /* 0x00007180ff0677ac */ /* 0x000ee20008000800 */
[----:B------:R-:W-:Y:S01]  /*2fb0*/  UMOV UR14, URZ ;  /* 0x000000ff000e7c82 */ /* 0x000fe20008000000 */
[----:B------:R-:W-:Y:S01]  /*2fc0*/  UMOV UR13, URZ ;  /* 0x000000ff000d7c82 */ /* 0x000fe20008000000 */
[----:B--2---:R-:W-:Y:S01]  /*2fd0*/  ULEA UR5, UR5, UR4, 0x18 ;  /* 0x0000000405057291 */ /* 0x004fe2000f8ec0ff */
[----:B------:R-:W-:Y:S01]  /*2fe0*/  UMOV UR24, 0x0 ;  /* 0x0000000000187882 */ /* 0x000fe20000000000 */
[----:B------:R-:W-:-:S02]  /*2ff0*/  UMOV UR25, 0x8108410 ;  /* 0x0810841000197882 */ /* 0x000fc40000000000 */
[----:B------:R-:W-:Y:S02]  /*3000*/  UIADD3 UR10, UPT, UPT, UR5, 0x24400, URZ ;  /* 0x00024400050a7890 */ /* 0x000fe4000fffe0ff */
[----:B------:R-:W-:Y:S02]  /*3010*/  UIADD3 UR15, UPT, UPT, UR5, 0x4400, URZ ;  /* 0x00004400050f7890 */ /* 0x000fe4000fffe0ff */
[----:B----4-:R-:W-:Y:S01]  /*3020*/  UIADD3 UR7, UPT, UPT, UR7, 0x7f, URZ ;  /* 0x0000007f07077890 */ /* 0x010fe2000fffe0ff */
[----:B-1----:R-:W1:Y:S01]  /*3030*/  LDS R0, [UR5+0x150] ;  /* 0x00015005ff007984 */ /* 0x002e620008000800 */
[----:B------:R-:W-:Y:S02]  /*3040*/  USHF.R.U32.HI UR10, URZ, 0x4, UR10 ;  /* 0x00000004ff0a7899 */ /* 0x000fe4000801160a */
[----:B------:R-:W-:Y:S02]  /*3050*/  USHF.R.S32.HI UR4, URZ, 0x1f, UR7 ;  /* 0x0000001fff047899 */ /* 0x000fe40008011407 */
[----:B------:R-:W-:-:S02]  /*3060*/  USHF.R.U32.HI UR15, URZ, 0x4, UR15 ;  /* 0x00000004ff0f7899 */ /* 0x000fc4000801160f */
[----:B------:R-:W-:Y:S02]  /*3070*/  ULEA.HI UR4, UR4, UR7, URZ, 0x7 ;  /* 0x0000000704047291 */ /* 0x000fe4000f8f38ff */
[----:B------:R-:W-:Y:S02]  /*3080*/  ULOP3.LUT UR10, UR10, 0x3fff, URZ, 0xc0, !UPT ;  /* 0x00003fff0a0a7892 */ /* 0x000fe4000f8ec0ff */
[----:B------:R-:W-:Y:S01]  /*3090*/  USHF.R.S32.HI UR4, URZ, 0x7, UR4 ;  /* 0x00000007ff047899 */ /* 0x000fe20008011404 */
[----:B------:R-:W-:Y:S01]  /*30a0*/  UMOV UR22, 0x0 ;  /* 0x0000000000167882 */ /* 0x000fe20000000000 */
[----:B------:R-:W-:Y:S02]  /*30b0*/  UMOV UR23, 0x8108410 ;  /* 0x0810841000177882 */ /* 0x000fe40000000000 */
[----:B------:R-:W-:Y:S02]  /*30c0*/  UISETP.LT.AND UP0, UPT, UR4, 0x1, UPT ;  /* 0x000000010400788c */ /* 0x000fe4000bf01270 */
[----:B------:R-:W-:-:S02]  /*30d0*/  ULOP3.LUT UR15, UR15, 0x3fff, URZ, 0xc0, !UPT ;  /* 0x00003fff0f0f7892 */ /* 0x000fc4000f8ec0ff */
[----:B------:R-:W-:Y:S02]  /*30e0*/  USEL UR9, UR4, 0x1, !UP0 ;  /* 0x0000000104097887 */ /* 0x000fe4000c000000 */
[----:B------:R-:W-:Y:S02]  /*30f0*/  ULOP3.LUT UR10, UR10, 0x10000, URZ, 0xfc, !UPT ;  /* 0x000100000a0a7892 */ /* 0x000fe4000f8efcff */
[----:B------:R-:W-:Y:S02]  /*3100*/  UIADD3 UR9, UPT, UPT, -UR9, URZ, URZ ;  /* 0x000000ff09097290 */ /* 0x000fe4000fffe1ff */
[----:B---3--:R-:W-:Y:S01]  /*3110*/  UISETP.GE.AND UP3, UPT, UR6, 0x1, UPT ;  /* 0x000000010600788c */ /* 0x008fe2000bf66270 */
[----:B------:R-:W-:Y:S01]  /*3120*/  UMOV UR20, 0x0 ;  /* 0x0000000000147882 */ /* 0x000fe20000000000 */
[----:B------:R-:W-:Y:S01]  /*3130*/  UMOV UR21, 0x8108410 ;  /* 0x0810841000157882 */ /* 0x000fe20000000000 */
[----:B------:R-:W-:Y:S01]  /*3140*/  UMOV UR18, 0x0 ;  /* 0x0000000000127882 */ /* 0x000fe20000000000 */
[----:B------:R-:W-:Y:S01]  /*3150*/  UMOV UR19, 0x8108410 ;  /* 0x0810841000137882 */ /* 0x000fe20000000000 */
[----:B-1----:R-:W-:-:S15]  /*3160*/  R2UR UR16, R0 ;  /* 0x00000000001072ca */ /* 0x002fde00000e0000 */
.L_x_63:
[----:B------:R-:W-:Y:S02]  /*3170*/  LEA R0, R10, UR5, 0x3 ;  /* 0x000000050a007c11 */ /* 0x000fe4000f8e18ff */
[----:B------:R-:W-:Y:S02]  /*3180*/  SHF.L.U32 R5, R9, 0x1f, RZ ;  /* 0x0000001f09057819 */ /* 0x000fe400000006ff */
[----:B------:R-:W-:Y:S01]  /*3190*/  PLOP3.LUT P0, PT, PT, PT, UP3, 0x80, 0x8 ;  /* 0x000000000008781c */ /* 0x000fe20003f0f038 */
[----:B------:R-:W-:Y:S01]  /*31a0*/  VIADD R3, R0, 0xb0 ;  /* 0x000000b000037836 */ /* 0x000fe20000000000 */
[----:B-1----:R-:W1:Y:S02]  /*31b0*/  SYNCS.PHASECHK.TRANS64.TRYWAIT P1, [R0+URZ+0xa0], R5 ;  /* 0x0000a005000075a7 */ /* 0x002e6400080211ff */
[----:B-1-3--:R-:W-:Y:S09]  /*31c0*/  @!P1 BRA `(.L_x_57) ;  /* 0x0000003c00e09947 */ /* 0x00aff20003800000 */
.L_x_122:
[----:B------:R-:W-:Y:S01]  /*31d0*/  LEA R4, R10, UR5, 0x4 ;  /* 0x000000050a047c11 */ /* 0x000fe2000f8e20ff */
[----:B------:R-:W-:Y:S01]  /*31e0*/  @UP3 ULEA UR6, UR13, UR5, 0x3 ;  /* 0x000000050d063291 */ /* 0x000fe2000f8e18ff */
[----:B------:R-:W-:Y:S01]  /*31f0*/  PLOP3.LUT P2, PT, PT, PT, PT, 0x80, 0x8 ;  /* 0x000000000008781c */ /* 0x000fe20003f4f070 */
[----:B------:R-:W-:Y:S01]  /*3200*/  ULEA UR7, UR14, UR5, 0x3 ;  /* 0x000000050e077291 */ /* 0x000fe2000f8e18ff */
[----:B------:R-:W-:Y:S01]  /*3210*/  PRMT R3, RZ, 0x654, R3 ;  /* 0x00000654ff037816 */ /* 0x000fe20000000003 */
[----:B------:R-:W-:Y:S01]  /*3220*/  ULEA UR8, UR14, UR16, 0x6 ;  /* 0x000000100e087291 */ /* 0x000fe2000f8e30ff */
[----:B-1----:R-:W1:Y:S01]  /*3230*/  LDS.128 R4, [R4+0x130] ;  /* 0x0001300004047984 */ /* 0x002e620000000c00 */
[----:B------:R-:W-:Y:S02]  /*3240*/  @P0 SHF.L.U32 R2, R8, 0x1f, RZ ;  /* 0x0000001f08020819 */ /* 0x000fe400000006ff */
[----:B------:R-:W-:Y:S01]  /*3250*/  SHF.L.U32 R0, R11, 0x1f, RZ ;  /* 0x0000001f0b007819 */ /* 0x000fe200000006ff */
[----:B------:R-:W-:Y:S01]  /*3260*/  @!PT LDS RZ, [RZ] ;  /* 0x00000000fffff984 */ /* 0x000fe20000000800 */
[----:B------:R-:W-:Y:S01]  /*3270*/  @!PT LDS RZ, [RZ] ;  /* 0x00000000fffff984 */ /* 0x000fe20000000800 */
[----:B------:R-:W-:Y:S01]  /*3280*/  @!PT LDS RZ, [RZ] ;  /* 0x00000000fffff984 */ /* 0x000fe20000000800 */
[----:B------:R-:W-:Y:S01]  /*3290*/  @!PT LDS RZ, [RZ] ;  /* 0x00000000fffff984 */ /* 0x000fe20000000800 */
[----:B------:R2:W-:Y:S06]  /*32a0*/  MEMBAR.ALL.CTA ;  /* 0x0000000000007992 */ /* 0x0005ec0000008000 */
[----:B--2---:R-:W2:Y:S02]  /*32b0*/  FENCE.VIEW.ASYNC.S ;  /* 0x00000000000073c6 */ /* 0x004ea40000000000 */
[----:B--2---:R2:W-:Y:S01]  /*32c0*/  SYNCS.ARRIVE.TRANS64.RED.A1T0 RZ, [R3+URZ], RZ ;  /* 0x000000ff03ff79a7 */ /* 0x0045e200081004ff */
[----:B------:R2:W3:Y:S01]  /*32d0*/  @P0 SYNCS.PHASECHK.TRANS64.TRYWAIT P2, [UR6], R2 ;  /* 0x00000002ff0005a7 */ /* 0x0004e20008041106 */
[----:B-1----:R-:W-:Y:S01]  /*32e0*/  LOP3.LUT P1, RZ, R6, 0x1, RZ, 0xc0, !PT ;  /* 0x0000000106ff7812 */ /* 0x002fe2000782c0ff */
[----:B------:R-:W1:Y:S02]  /*32f0*/  SYNCS.PHASECHK.TRANS64.TRYWAIT P0, [UR7+0xe0], R0 ;  /* 0x0000e000ff0075a7 */ /* 0x000e640008001107 */
[----:B-123--:R-:W-:Y:S10]  /*3300*/  @!P0 BRA `(.L_x_58) ;  /* 0x0000003c00a48947 */ /* 0x00eff40003800000 */
.L_x_124:
[----:B------:R-:W-:Y:S01]  /*3310*/  IADD3 R10, PT, PT, R10, 0x1, RZ ;  /* 0x000000010a0a7810 */ /* 0x000fe20007ffe0ff */
[----:B------:R-:W-:Y:S06]  /*3320*/  BRA.U !UP3, `(.L_x_59) ;  /* 0x000000010bc07547 */ /* 0x000fec000b800000 */
[----:B------:R-:W-:Y:S01]  /*3330*/  UPLOP3.LUT UP4, UPT, UPT, UPT, UPT, 0x40, 0x4 ;  /* 0x000000000004789c */ /* 0x000fe20003f8e870 */
[----:B------:R-:W-:Y:S01]  /*3340*/  UMOV UR12, UR9 ;  /* 0x00000009000c7c82 */ /* 0x000fe20008000000 */
[----:B------:R-:W-:Y:S01]  /*3350*/  UMOV UR11, UR4 ;  /* 0x00000004000b7c82 */ /* 0x000fe20008000000 */
[----:B------:R-:W-:-:S08]  /*3360*/  UMOV UR17, UR13 ;  /* 0x0000000d00117c82 */ /* 0x000fd00008000000 */
.L_x_62:
[----:B------:R-:W-:Y:S02]  /*3370*/  UIADD3 UR12, UPT, UPT, UR12, 0x1, URZ ;  /* 0x000000010c0c7890 */ /* 0x000fe4000fffe0ff */
[----:B--2---:R-:W-:Y:S02]  /*3380*/  ULEA UR6, UR17, UR5, 0x3 ;  /* 0x0000000511067291 */ /* 0x004fe4000f8e18ff */
[----:B------:R-:W-:Y:S01]  /*3390*/  UISETP.NE.AND UP0, UPT, UR12, URZ, UPT ;  /* 0x000000ff0c00728c */ /* 0x000fe2000bf05270 */
[----:B---3--:R-:W-:Y:S10]  /*33a0*/  @P2 BRA `(.L_x_60) ;  /* 0x00000000000c2947 */ /* 0x008ff40003800000 */
[----:B-1----:R-:W-:Y:S04]  /*33b0*/  SHF.L.U32 R3, R8, 0x1f, RZ ;  /* 0x0000001f08037819 */ /* 0x002fe800000006ff */
[----:B------:R-:W1:Y:S02]  /*33c0*/  SYNCS.PHASECHK.TRANS64.TRYWAIT P0, [UR6], R3 ;  /* 0x00000003ff0075a7 */ /* 0x000e640008001106 */
[----:B-1----:R-:W-:Y:S05]  /*33d0*/  @!P0 BRA `(.L_x_61) ;  /* 0x0000003c00888947 */ /* 0x002fea0003800000 */
.L_x_60:
[----:B------:R-:W-:Y:S01]  /*33e0*/  UISETP.NE.AND UP1, UPT, UR11, 0x1, UPT ;  /* 0x000000010b00788c */ /* 0x000fe2000bf25270 */
[----:B------:R-:W-:Y:S01]  /*33f0*/  PLOP3.LUT P2, PT, PT, PT, PT, 0x80, 0x8 ;  /* 0x000000000008781c */ /* 0x000fe20003f4f070 */
[----:B------:R-:W-:Y:S02]  /*3400*/  UIADD3 UR13, UPT, UPT, UR17, 0x1, URZ ;  /* 0x00000001110d7890 */ /* 0x000fe4000fffe0ff */
[----:B------:R-:W-:Y:S02]  /*3410*/  ULEA UR28, UR17, UR15, 0xa ;  /* 0x0000000f111c7291 */ /* 0x000fe4000f8e50ff */
[----:B------:R-:W-:Y:S01]  /*3420*/  UISETP.NE.AND UP2, UPT, UR13, 0x8, UPT ;  /* 0x000000080d00788c */ /* 0x000fe2000bf45270 */
[----:B------:R-:W-:Y:S01]  /*3430*/  PLOP3.LUT P0, PT, PT, PT, UP1, 0x80, 0x8 ;  /* 0x000000000008781c */ /* 0x000fe20003f0f018 */
[----:B------:R-:W-:Y:S02]  /*3440*/  UIADD3 UR40, UPT, UPT, UR28, 0x100, URZ ;  /* 0x000001001c287890 */ /* 0x000fe4000fffe0ff */
[----:B------:R-:W-:Y:S02]  /*3450*/  USEL UR27, URZ, 0x1, UP2 ;  /* 0x00000001ff1b7887 */ /* 0x000fe40009000000 */
[----:B------:R-:W-:Y:S02]  /*3460*/  USEL UR13, UR13, URZ, UP2 ;  /* 0x000000ff0d0d7287 */ /* 0x000fe40009000000 */
[----:B------:R-:W-:Y:S02]  /*3470*/  UIADD3 UR36, UPT, UPT, UR28, 0x200, URZ ;  /* 0x000002001c247890 */ /* 0x000fe4000fffe0ff */
[----:B------:R-:W-:Y:S01]  /*3480*/  @UP1 ULEA UR26, UR13, UR5, 0x3 ;  /* 0x000000050d1a1291 */ /* 0x000fe2000f8e18ff */
[----:B------:R-:W-:Y:S01]  /*3490*/  LOP3.LUT R8, R8, UR27, RZ, 0x3c, !PT ;  /* 0x0000001b08087c12 */ /* 0x000fe2000f8e3cff */
[----:B------:R-:W-:Y:S02]  /*34a0*/  UIADD3 UR32, UPT, UPT, UR28, 0x300, URZ ;  /* 0x000003001c207890 */ /* 0x000fe4000fffe0ff */
[----:B------:R-:W-:Y:S01]  /*34b0*/  UIADD3 UR6, UPT, UPT, UR6, 0x40, URZ ;  /* 0x0000004006067890 */ /* 0x000fe2000fffe0ff */
[----:B-1----:R-:W-:Y:S01]  /*34c0*/  @P0 SHF.L.U32 R0, R8, 0x1f, RZ ;  /* 0x0000001f08000819 */ /* 0x002fe200000006ff */
[----:B------:R-:W-:Y:S01]  /*34d0*/  UIADD3 UR11, UPT, UPT, UR11, -0x1, URZ ;  /* 0xffffffff0b0b7890 */ /* 0x000fe2000fffe0ff */
[----:B------:R-:W-:Y:S02]  /*34e0*/  UMOV UR29, 0x40004040 ;  /* 0x40004040001d7882 */ /* 0x000fe40000000000 */
[----:B------:R2:W3:Y:S01]  /*34f0*/  @P0 SYNCS.PHASECHK.TRANS64.TRYWAIT P2, [UR26], R0 ;  /* 0x00000000ff0005a7 */ /* 0x0004e2000804111a */
[----:B------:R-:W-:Y:S01]  /*3500*/  ULEA UR26, UR17, UR10, 0x9 ;  /* 0x0000000a111a7291 */ /* 0x000fe2000f8e48ff */
[----:B------:R-:W-:Y:S01]  /*3510*/  UMOV UR27, 0x40004040 ;  /* 0x40004040001b7882 */ /* 0x000fe20000000000 */
[----:B------:R-:W-:Y:S02]  /*3520*/  UMOV UR41, 0x40004040 ;  /* 0x4000404000297882 */ /* 0x000fe40000000000 */
[----:B------:R-:W-:Y:S02]  /*3530*/  UIADD3 UR38, UPT, UPT, UR26, 0x2, URZ ;  /* 0x000000021a267890 */ /* 0x000fe4000fffe0ff */
[----:B------:R-:W-:Y:S02]  /*3540*/  UIADD3 UR34, UPT, UPT, UR26, 0x4, URZ ;  /* 0x000000041a227890 */ /* 0x000fe4000fffe0ff */
[----:B------:R-:W-:Y:S01]  /*3550*/  UIADD3 UR30, UPT, UPT, UR26, 0x6, URZ ;  /* 0x000000061a1e7890 */ /* 0x000fe2000fffe0ff */
[----:B------:R2:W-:Y:S01]  /*3560*/  UTCQMMA gdesc[UR28], gdesc[UR26], tmem[UR8], tmem[UR24], idesc[UR25], UP4 ;  /* 0x00ff181a1c0075ea */ /* 0x0005e2000a000308 */
[----:B------:R-:W-:Y:S01]  /*3570*/  UPLOP3.LUT UP4, UPT, UPT, UPT, UPT, 0x80, 0x8 ;  /* 0x000000000008789c */ /* 0x000fe20003f8f070 */
[----:B------:R-:W-:Y:S01]  /*3580*/  UMOV UR39, 0x40004040 ;  /* 0x4000404000277882 */ /* 0x000fe20000000000 */
[----:B------:R-:W-:Y:S01]  /*3590*/  UMOV UR37, 0x40004040 ;  /* 0x4000404000257882 */ /* 0x000fe20000000000 */
[----:B------:R2:W-:Y:S01]  /*35a0*/  UTCQMMA gdesc[UR40], gdesc[UR38], tmem[UR8], tmem[UR22], idesc[UR23], UPT ;  /* 0x00ff1626280075ea */ /* 0x0005e2000b800308 */
[----:B------:R-:W-:Y:S01]  /*35b0*/  UMOV UR35, 0x40004040 ;  /* 0x4000404000237882 */ /* 0x000fe20000000000 */
[----:B------:R-:W-:Y:S01]  /*35c0*/  UMOV UR33, 0x40004040 ;  /* 0x4000404000217882 */ /* 0x000fe20000000000 */
[----:B------:R-:W-:Y:S01]  /*35d0*/  UMOV UR31, 0x40004040 ;  /* 0x40004040001f7882 */ /* 0x000fe20000000000 */
[----:B------:R2:W-:Y:S01]  /*35e0*/  UTCQMMA gdesc[UR36], gdesc[UR34], tmem[UR8], tmem[UR20], idesc[UR21], UPT ;  /* 0x00ff1422240075ea */ /* 0x0005e2000b800308 */
[----:B------:R2:W-:Y:S01]  /*35f0*/  UTCQMMA gdesc[UR32], gdesc[UR30], tmem[UR8], tmem[UR18], idesc[UR19], UPT ;  /* 0x00ff121e200075ea */ /* 0x0005e2000b800308 */
[----:B------:R2:W-:Y:S01]  /*3600*/  UTCBAR [UR6], URZ ;  /* 0x000000ff060073e9 */ /* 0x0005e200080000ff */
[----:B------:R-:W-:Y:S01]  /*3610*/  UMOV UR17, UR13 ;  /* 0x0000000d00117c82 */ /* 0x000fe20008000000 */
[----:B------:R-:W-:Y:S05]  /*3620*/  BRA.U UP0, `(.L_x_62) ;  /* 0xfffffffd00507547 */ /* 0x000fea000b83ffff */
.L_x_59:
[----:B------:R-:W-:Y:S01]  /*3630*/  UIADD3 UR14, UPT, UPT, UR14, 0x1, URZ ;  /* 0x000000010e0e7890 */ /* 0x000fe2000fffe0ff */
[C---:B------:R-:W-:Y:S01]  /*3640*/  ISETP.NE.AND P0, PT, R10.reuse, 0x2, PT ;  /* 0x000000020a00780c */ /* 0x040fe20003f05270 */
[----:B------:R-:W-:Y:S02]  /*3650*/  UIADD3 UR7, UPT, UPT, UR7, 0xc0, URZ ;  /* 0x000000c007077890 */ /* 0x000fe4000fffe0ff */
[----:B------:R-:W-:Y:S01]  /*3660*/  UISETP.NE.AND UP0, UPT, UR14, 0x4, UPT ;  /* 0x000000040e00788c */ /* 0x000fe2000bf05270 */
[----:B-12---:R-:W-:Y:S02]  /*3670*/  SEL R0, RZ, 0x1, P0 ;  /* 0x00000001ff007807 */ /* 0x006fe40000000000 */
[----:B------:R-:W-:Y:S01]  /*3680*/  SEL R10, R10, RZ, P0 ;  /* 0x000000ff0a0a7207 */ /* 0x000fe20000000000 */
[----:B------:R-:W-:Y:S01]  /*3690*/  USEL UR6, URZ, 0x1, UP0 ;  /* 0x00000001ff067887 */ /* 0x000fe20008000000 */
[----:B------:R-:W-:Y:S01]  /*36a0*/  LOP3.LUT R9, R9, R0, RZ, 0x3c, !PT ;  /* 0x0000000009097212 */ /* 0x000fe200078e3cff */
[----:B------:R-:W-:Y:S01]  /*36b0*/  USEL UR14, UR14, URZ, UP0 ;  /* 0x000000ff0e0e7287 */ /* 0x000fe20008000000 */
[----:B------:R1:W-:Y:S03]  /*36c0*/  UTCBAR [UR7], URZ ;  /* 0x000000ff070073e9 */ /* 0x0003e600080000ff */
[----:B------:R-:W-:Y:S01]  /*36d0*/  LOP3.LUT R11, R11, UR6, RZ, 0x3c, !PT ;  /* 0x000000060b0b7c12 */ /* 0x000fe2000f8e3cff */
[----:B------:R-:W-:Y:S07]  /*36e0*/  @P1 BRA `(.L_x_63) ;  /* 0xfffffff800a01947 */ /* 0x000fee000383ffff */
[----:B------:R-:W2:Y:S01]  /*36f0*/  S2UR UR4, SR_CgaCtaId ;  /* 0x00000000000479c3 */ /* 0x000ea20000008800 */
[----:B------:R-:W-:Y:S01]  /*3700*/  ELECT P0, URZ, PT ;  /* 0x0000000000ff782f */ /* 0x000fe20003800000 */
[----:B------:R-:W-:Y:S01]  /*3710*/  IMAD.MOV.U32 R0, RZ, RZ, 0x1 ;  /* 0x00000001ff007424 */ /* 0x000fe200078e00ff */
[----:B------:R-:W-:Y:S01]  /*3720*/  UIADD3 UR5, UPT, UPT, UR5, 0xe0, URZ ;  /* 0x000000e005057890 */ /* 0x000fe2000fffe0ff */
[----:B------:R-:W-:Y:S01]  /*3730*/  SHF.L.U32 R3, R11, 0x1f, RZ ;  /* 0x0000001f0b037819 */ /* 0x000fe200000006ff */
[----:B------:R-:W-:-:S03]  /*3740*/  UMOV UR6, 0x40 ;  /* 0x0000004000067882 */ /* 0x000fc60000000000 */
[----:B------:R-:W-:Y:S01]  /*3750*/  UVIRTCOUNT.DEALLOC.SMPOOL 0x80 ;  /* 0x000000800000784c */ /* 0x000fe20000000000 */
[----:B--2---:R-:W-:Y:S02]  /*3760*/  ULEA UR4, UR4, UR6, 0x18 ;  /* 0x0000000604047291 */ /* 0x004fe4000f8ec0ff */
[----:B------:R-:W-:-:S07]  /*3770*/  ULEA UR6, UR14, UR5, 0x3 ;  /* 0x000000050e067291 */ /* 0x000fce000f8e18ff */
[----:B------:R2:W-:Y:S02]  /*3780*/  @P0 STS.U8 [UR4+0x1c], R0 ;  /* 0x00001c00ff000988 */ /* 0x0005e40008000004 */
[----:B------:R-:W4:Y:S02]  /*3790*/  SYNCS.PHASECHK.TRANS64.TRYWAIT P0, [UR6], R3 ;  /* 0x00000003ff0075a7 */ /* 0x000f240008001106 */
[----:B--2-4-:R-:W-:Y:S05]  /*37a0*/  @!P0 BRA `(.L_x_64) ;  /* 0x0000003800ac8947 */ /* 0x014fea0003800000 */
.L_x_127:
[----:B-1----:R-:W-:-:S04]  /*37b0*/  UIADD3 UR7, UPT, UPT, UR14, 0x1, URZ ;  /* 0x000000010e077890 */ /* 0x002fc8000fffe0ff */
[----:B------:R-:W-:-:S04]  /*37c0*/  UISETP.NE.AND UP0, UPT, UR7, 0x4, UPT ;  /* 0x000000040700788c */ /* 0x000fc8000bf05270 */
[----:B------:R-:W-:Y:S02]  /*37d0*/  USEL UR8, URZ, 0x1, UP0 ;  /* 0x00000001ff087887 */ /* 0x000fe40008000000 */
[----:B------:R-:W-:-:S04]  /*37e0*/  USEL UR7, UR7, URZ, UP0 ;  /* 0x000000ff07077287 */ /* 0x000fc80008000000 */
[----:B------:R-:W-:Y:S01]  /*37f0*/  ULEA UR6, UR7, UR5, 0x3 ;  /* 0x0000000507067291 */ /* 0x000fe2000f8e18ff */
[----:B------:R-:W-:-:S04]  /*3800*/  LOP3.LUT R2, R11, UR8, RZ, 0x3c, !PT ;  /* 0x000000080b027c12 */ /* 0x000fc8000f8e3cff */
[----:B--2---:R-:W-:-:S04]  /*3810*/  SHF.L.U32 R3, R2, 0x1f, RZ ;  /* 0x0000001f02037819 */ /* 0x004fc800000006ff */
[----:B------:R-:W1:Y:S02]  /*3820*/  SYNCS.PHASECHK.TRANS64.TRYWAIT P0, [UR6], R3 ;  /* 0x00000003ff0075a7 */ /* 0x000e640008001106 */
[----:B-1----:R-:W-:Y:S05]  /*3830*/  @!P0 BRA `(.L_x_65) ;  /* 0x0000003800a08947 */ /* 0x002fea0003800000 */
.L_x_129:
        /* <DEDUP_REMOVED lines=9> */
.L_x_131:
[----:B------:R-:W-:-:S04]  /*38d0*/  UIADD3 UR7, UPT, UPT, UR7, 0x1, URZ ;  /* 0x0000000107077890 */ /* 0x000fc8000fffe0ff */
[----:B------:R-:W-:-:S04]  /*38e0*/  UISETP.NE.AND UP0, UPT, UR7, 0x4, UPT ;  /* 0x000000040700788c */ /* 0x000fc8000bf05270 */
[----:B------:R-:W-:Y:S02]  /*38f0*/  USEL UR6, URZ, 0x1, UP0 ;  /* 0x00000001ff067887 */ /* 0x000fe40008000000 */
[----:B------:R-:W-:-:S04]  /*3900*/  USEL UR7, UR7, URZ, UP0 ;  /* 0x000000ff07077287 */ /* 0x000fc80008000000 */
[----:B------:R-:W-:Y:S01]  /*3910*/  ULEA UR7, UR7, UR5, 0x3 ;  /* 0x0000000507077291 */ /* 0x000fe2000f8e18ff */
[----:B-1----:R-:W-:-:S04]  /*3920*/  LOP3.LUT R3, R2, UR6, RZ, 0x3c, !PT ;  /* 0x0000000602037c12 */ /* 0x002fc8000f8e3cff */
[----:B------:R-:W-:-:S04]  /*3930*/  SHF.L.U32 R3, R3, 0x1f, RZ ;  /* 0x0000001f03037819 */ /* 0x000fc800000006ff */
[----:B------:R-:W1:Y:S02]  /*3940*/  SYNCS.PHASECHK.TRANS64.TRYWAIT P0, [UR7], R3 ;  /* 0x00000003ff0075a7 */ /* 0x000e640008001107 */
[----:B-1----:R-:W-:Y:S05]  /*3950*/  @!P0 BRA `(.L_x_67) ;  /* 0x0000003800888947 */ /* 0x002fea0003800000 */
.L_x_133:
[----:B------:R-:W-:Y:S01]  /*3960*/  NOP ;  /* 0x0000000000007918 */ /* 0x000fe20000000000 */
[----:B-1----:R-:W1:Y:S01]  /*3970*/  LDS R0, [UR4+0x14] ;  /* 0x00001404ff007984 */ /* 0x002e620008000800 */
[----:B------:R-:W-:Y:S01]  /*3980*/  ULOP3.LUT UR6, UR16, 0xffff, URZ, 0xc0, !UPT ;  /* 0x0000ffff10067892 */ /* 0x000fe2000f8ec0ff */
[----:B------:R-:W-:Y:S01]  /*3990*/  UMOV UR8, 0xffff ;  /* 0x0000ffff00087882 */ /* 0x000fe20000000000 */
[----:B------:R-:W-:Y:S02]  /*39a0*/  UMOV UR5, 0x1 ;  /* 0x0000000100057882 */ /* 0x000fe40000000000 */
[----:B------:R-:W-:-:S04]  /*39b0*/  USHF.R.U32.HI UR6, URZ, 0x5, UR6 ;  /* 0x00000005ff067899 */ /* 0x000fc80008011606 */
[----:B------:R-:W-:Y:S02]  /*39c0*/  USHF.L.U32 UR8, UR8, UR6, URZ ;  /* 0x0000000608087299 */ /* 0x000fe400080006ff */
[----:B------:R-:W-:-:S04]  /*39d0*/  USHF.L.U32 UR5, UR5, UR6, URZ ;  /* 0x0000000605057299 */ /* 0x000fc800080006ff */
[----:B-1----:R-:W-:-:S04]  /*39e0*/  LOP3.LUT R0, R0, UR8, RZ, 0xc0, !PT ;  /* 0x0000000800007c12 */ /* 0x002fc8000f8ec0ff */
[----:B------:R-:W-:-:S13]  /*39f0*/  ISETP.NE.AND P0, PT, R0, UR8, PT ;  /* 0x0000000800007c0c */ /* 0x000fda000bf05270 */
[----:B------:R-:W-:Y:S05]  /*3a00*/  @P0 BRA `(.L_x_68) ;  /* 0x0000000000580947 */ /* 0x000fea0003800000 */
[----:B------:R-:W1:Y:S02]  /*3a10*/  LDS R0, [UR4+0x18] ;  /* 0x00001804ff007984 */ /* 0x000e640008000800 */
[----:B-1----:R-:W-:-:S04]  /*3a20*/  LOP3.LUT R0, R0, UR5, RZ, 0xc0, !PT ;  /* 0x0000000500007c12 */ /* 0x002fc8000f8ec0ff */
[----:B------:R-:W-:-:S13]  /*3a30*/  ISETP.NE.AND P0, PT, R0, UR5, PT ;  /* 0x0000000500007c0c */ /* 0x000fda000bf05270 */
[----:B------:R-:W-:Y:S05]  /*3a40*/  @P0 BRA `(.L_x_69) ;  /* 0x00000000003c0947 */ /* 0x000fea0003800000 */
[----:B------:R-:W1:Y:S01]  /*3a50*/  S2R R2, SR_LANEID ;  /* 0x0000000000027919 */ /* 0x000e620000000000 */
[----:B------:R-:W-:Y:S01]  /*3a60*/  ULOP3.LUT UR8, URZ, UR8, URZ, 0x33, !UPT ;  /* 0x00000008ff087292 */ /* 0x000fe2000f8e33ff */
[----:B------:R-:W-:Y:S01]  /*3a70*/  LOP3.LUT R4, RZ, UR5, RZ, 0x33, !PT ;  /* 0x00000005ff047c12 */ /* 0x000fe2000f8e33ff */
[----:B------:R-:W-:Y:S02]  /*3a80*/  VOTEU.ANY UR7, UPT, PT ;  /* 0x0000000000077886 */ /* 0x000fe400038e0100 */
[----:B------:R-:W-:Y:S01]  /*3a90*/  UFLO.U32 UR7, UR7 ;  /* 0x00000007000772bd */ /* 0x000fe200080e0000 */
[----:B------:R-:W2:Y:S01]  /*3aa0*/  REDUX UR5, R4 ;  /* 0x00000000040573c4 */ /* 0x000ea20000000000 */
[----:B------:R-:W-:-:S06]  /*3ab0*/  IMAD.U32 R0, RZ, RZ, UR8 ;  /* 0x00000008ff007e24 */ /* 0x000fcc000f8e00ff */
[----:B------:R4:W-:Y:S01]  /*3ac0*/  UTCATOMSWS.AND URZ, UR8 ;  /* 0x0000000800ff79e3 */ /* 0x0009e20008000000 */
[----:B------:R-:W3:Y:S01]  /*3ad0*/  REDUX UR6, R0 ;  /* 0x00000000000673c4 */ /* 0x000ee20000000000 */
[----:B-1----:R-:W-:Y:S01]  /*3ae0*/  ISETP.EQ.U32.AND P0, PT, R2, UR7, PT ;  /* 0x0000000702007c0c */ /* 0x002fe2000bf02070 */
[----:B--2---:R-:W-:Y:S01]  /*3af0*/  IMAD.U32 R2, RZ, RZ, UR5 ;  /* 0x00000005ff027e24 */ /* 0x004fe2000f8e00ff */
[----:B---3--:R-:W-:-:S11]  /*3b00*/  MOV R3, UR6 ;  /* 0x0000000600037c02 */ /* 0x008fd60008000f00 */
[----:B------:R4:W-:Y:S04]  /*3b10*/  @P0 ATOMS.AND RZ, [UR4+0x14], R3 ;  /* 0x00001403ffff098c */ /* 0x0009e8000a800004 */
[----:B------:R4:W-:Y:S01]  /*3b20*/  @P0 ATOMS.AND RZ, [UR4+0x18], R2 ;  /* 0x00001802ffff098c */ /* 0x0009e2000a800004 */
[----:B------:R-:W-:Y:S05]  /*3b30*/  BRA `(.L_x_70) ;  /* 0x0000000000147947 */ /* 0x000fea0003800000 */
.L_x_69:
[----:B------:R-:W-:Y:S02]  /*3b40*/  MOV R2, 0x3b60 ;  /* 0x00003b6000027802 */ /* 0x000fe40000000f00 */
[----:B---3-5:R-:W-:Y:S05]  /*3b50*/  CALL.REL.NOINC `($__internal_0_$__cuda_sm10x_tcgen05_guardrail_trap_col_being_dealloced_not_returned_by_alloc) ;  /* 0x0000003800a47944 */ /* 0x028fea0003c00000 */
[----:B------:R-:W-:Y:S05]  /*3b60*/  BRA `(.L_x_70) ;  /* 0x0000000000087947 */ /* 0x000fea0003800000 */
.L_x_68:
[----:B------:R-:W-:Y:S02]  /*3b70*/  MOV R2, 0x3b90 ;  /* 0x00003b9000027802 */ /* 0x000fe40000000f00 */
[----:B---3-5:R-:W-:Y:S05]  /*3b80*/  CALL.REL.NOINC `($__internal_2_$__cuda_sm10x_tcgen05_guardrail_trap_unallocated_columns_being_dealloced) ;  /* 0x0000003800b07944 */ /* 0x028fea0003c00000 */
.L_x_70:
[----:B------:R-:W-:Y:S01]  /*3b90*/  NOP ;  /* 0x0000000000007918 */ /* 0x000fe20000000000 */
[----:B----4-:R-:W-:Y:S05]  /*3ba0*/  EXIT ;  /* 0x000000000000794d */ /* 0x010fea0003800000 */
.L_x_52:
[----:B------:R-:W-:-:S09]  /*3bb0*/  UISETP.NE.OR UP2, UPT, UR8, 0x3, !UP2 ;  /* 0x000000030800788c */ /* 0x000fd2000d745670 */
[----:B------:R-:W-:Y:S05]  /*3bc0*/  BRA.U UP2, `(.L_x_71) ;  /* 0x0000000902c87547 */ /* 0x000fea000b800000 */
[----:B------:R-:W1:Y:S01]  /*3bd0*/  LDCU.64 UR6, c[0x0][0x888] ;  /* 0x00011100ff0677ac */ /* 0x000e620008000a00 */
[----:B------:R-:W2:Y:S01]  /*3be0*/  LDC R0, c[0x0][0xb30] ;  /* 0x0002cc00ff007b82 */ /* 0x000ea20000000800 */
[----:B------:R-:W-:Y:S01]  /*3bf0*/  IMAD.MOV.U32 R30, RZ, RZ, 0x1 ;  /* 0x00000001ff1e7424 */ /* 0x000fe200078e00ff */
[----:B------:R-:W-:Y:S01]  /*3c00*/  CS2R R28, SRZ ;  /* 0x00000000001c7805 */ /* 0x000fe2000001ff00 */
[----:B------:R-:W4:Y:S01]  /*3c10*/  LDCU.64 UR4, c[0x0][0x890] ;  /* 0x00011200ff0477ac */ /* 0x000f220008000a00 */
[----:B------:R-:W-:Y:S01]  /*3c20*/  IMAD.MOV.U32 R25, RZ, RZ, 0x2000 ;  /* 0x00002000ff197424 */ /* 0x000fe200078e00ff */
[----:B------:R-:W-:-:S03]  /*3c30*/  UMOV UR8, 0x400 ;  /* 0x0000040000087882 */ /* 0x000fc60000000000 */
[----:B------:R-:W3:Y:S01]  /*3c40*/  LDC R19, c[0x0][0x370] ;  /* 0x0000dc00ff137b82 */ /* 0x000ee20000000800 */
[----:B------:R-:W-:-:S07]  /*3c50*/  UPLOP3.LUT UP1, UPT, UPT, UPT, UPT, 0x40, 0x4 ;  /* 0x000000000004789c */ /* 0x000fce0003f2e870 */
[----:B------:R-:W3:Y:S01]  /*3c60*/  LDC R2, c[0x0][0xb0c] ;  /* 0x0002c300ff027b82 */ /* 0x000ee20000000800 */
[----:B-1----:R-:W-:Y:S02]  /*3c70*/  UISETP.NE.U32.AND UP2, UPT, UR6, URZ, UPT ;  /* 0x000000ff0600728c */ /* 0x002fe4000bf45070 */
[----:B------:R-:W-:Y:S02]  /*3c80*/  ULEA UR6, UR37, UR8, 0x18 ;  /* 0x0000000825067291 */ /* 0x000fe4000f8ec0ff */
[----:B------:R-:W-:Y:S02]  /*3c90*/  UISETP.NE.AND.EX UP2, UPT, UR7, URZ, UPT, UP2 ;  /* 0x000000ff0700728c */ /* 0x000fe4000bf45320 */
[----:B------:R-:W-:Y:S01]  /*3ca0*/  UIADD3 UR7, UPT, UPT, UR6, 0x80, URZ ;  /* 0x0000008006077890 */ /* 0x000fe2000fffe0ff */
[----:B------:R-:W1:Y:S01]  /*3cb0*/  LDC R18, c[0x0][0xb20] ;  /* 0x0002c800ff127b82 */ /* 0x000e620000000800 */
[----:B----4-:R-:W-:Y:S01]  /*3cc0*/  UISETP.NE.U32.AND UP3, UPT, UR4, URZ, UPT ;  /* 0x000000ff0400728c */ /* 0x010fe2000bf65070 */
[----:B--2---:R-:W-:Y:S01]  /*3cd0*/  ISETP.NE.AND P1, PT, R0, 0x1, PT ;  /* 0x000000010000780c */ /* 0x004fe20003f25270 */
[----:B------:R-:W-:-:S02]  /*3ce0*/  UPRMT UR37, UR37, 0x654, UR7 ;  /* 0x0000065425257896 */ /* 0x000fc40008000007 */
[----:B------:R-:W-:-:S03]  /*3cf0*/  UISETP.NE.AND.EX UP3, UPT, UR5, URZ, UPT, UP3 ;  /* 0x000000ff0500728c */ /* 0x000fc6000bf65330 */
[----:B------:R-:W2:Y:S08]  /*3d00*/  LDC.64 R32, c[0x0][0x348] ;  /* 0x0000d200ff207b82 */ /* 0x000eb00000000a00 */
[----:B------:R-:W4:Y:S08]  /*3d10*/  LDC.64 R16, c[0x0][0xb10] ;  /* 0x0002c400ff107b82 */ /* 0x000f300000000a00 */
[----:B------:R-:W1:Y:S08]  /*3d20*/  LDC.64 R6, c[0x0][0xb18] ;  /* 0x0002c600ff067b82 */ /* 0x000e700000000a00 */
[----:B------:R-:W1:Y:S08]  /*3d30*/  LDC.64 R4, c[0x0][0xb28] ;  /* 0x0002ca00ff047b82 */ /* 0x000e700000000a00 */
[----:B---3--:R-:W1:Y:S02]  /*3d40*/  LDC R24, c[0x0][0x374] ;  /* 0x0000dd00ff187b82 */ /* 0x008e640000000800 */
.L_x_79:
[C---:B------:R-:W-:Y:S02]  /*3d50*/  LEA R0, R29.reuse, UR6, 0x3 ;  /* 0x000000061d007c11 */ /* 0x040fe4000f8e18ff */
[----:B------:R-:W-:Y:S02]  /*3d60*/  SHF.L.U32 R3, R28, 0x1f, RZ ;  /* 0x0000001f1c037819 */ /* 0x000fe400000006ff */
[----:B------:R-:W-:Y:S02]  /*3d70*/  LEA R20, R29, UR6, 0x4 ;  /* 0x000000061d147c11 */ /* 0x000fe4000f8e20ff */
[----:B---3--:R-:W3:Y:S02]  /*3d80*/  SYNCS.PHASECHK.TRANS64.TRYWAIT P0, [R0+URZ+0xa0], R3 ;  /* 0x0000a003000075a7 */ /* 0x008ee400080011ff */
[----:B---3--:R-:W-:Y:S05]  /*3d90*/  @!P0 BRA `(.L_x_72) ;  /* 0x0000003400908947 */ /* 0x008fea0003800000 */
.L_x_134:
[----:B------:R-:W-:Y:S01]  /*3da0*/  ISETP.GE.AND P0, PT, R72, 0x1, PT ;  /* 0x000000014800780c */ /* 0x000fe20003f06270 */
[----:B------:R-:W1:Y:S01]  /*3db0*/  LDS.128 R20, [R20+0x130] ;  /* 0x0001300014147984 */ /* 0x000e620000000c00 */
[----:B------:R-:W-:Y:S01]  /*3dc0*/  ISETP.NE.U32.AND P4, PT, RZ, UR4, PT ;  /* 0x00000004ff007c0c */ /* 0x000fe2000bf85070 */
[----:B---3--:R-:W-:Y:S01]  /*3dd0*/  VIADD R0, R0, 0xb0 ;  /* 0x000000b000007836 */ /* 0x008fe20000000000 */
[----:B------:R-:W-:Y:S02]  /*3de0*/  SHF.L.U32 R26, R30, 0x1f, RZ ;  /* 0x0000001f1e1a7819 */ /* 0x000fe400000006ff */
[----:B------:R-:W-:Y:S02]  /*3df0*/  ISETP.NE.AND.EX P4, PT, RZ, UR5, PT, P4 ;  /* 0x00000005ff007c0c */ /* 0x000fe4000bf85340 */
[----:B------:R-:W-:Y:S01]  /*3e00*/  PRMT R0, RZ, 0x654, R0 ;  /* 0x00000654ff007816 */ /* 0x000fe20000000000 */
[----:B------:R-:W-:Y:S01]  /*3e10*/  @!PT LDS RZ, [RZ] ;  /* 0x00000000fffff984 */ /* 0x000fe20000000800 */
[----:B------:R-:W-:Y:S01]  /*3e20*/  @!PT LDS RZ, [RZ] ;  /* 0x00000000fffff984 */ /* 0x000fe20000000800 */
[----:B------:R-:W-:Y:S01]  /*3e30*/  @!PT LDS RZ, [RZ] ;  /* 0x00000000fffff984 */ /* 0x000fe20000000800 */
[----:B------:R-:W-:Y:S01]  /*3e40*/  @!PT LDS RZ, [RZ] ;  /* 0x00000000fffff984 */ /* 0x000fe20000000800 */
[----:B------:R3:W-:Y:S06]  /*3e50*/  MEMBAR.ALL.CTA ;  /* 0x0000000000007992 */ /* 0x0007ec0000008000 */
[----:B---3--:R-:W3:Y:S02]  /*3e60*/  FENCE.VIEW.ASYNC.S ;  /* 0x00000000000073c6 */ /* 0x008ee40000000000 */
[----:B---3--:R3:W-:Y:S01]  /*3e70*/  SYNCS.ARRIVE.TRANS64.RED.A1T0 RZ, [R0+URZ], RZ ;  /* 0x000000ff00ff79a7 */ /* 0x0087e200081004ff */
[----:B-1----:R-:W-:Y:S11]  /*3e80*/  LOP3.LUT P3, RZ, R22, 0x1, RZ, 0xc0, !PT ;  /* 0x0000000116ff7812 */ /* 0x002ff6000786c0ff */
[----:B------:R-:W-:Y:S02]  /*3e90*/  @!UPT UIADD3 URZ, UPT, UPT, URZ, URZ, URZ ;  /* 0x000000fffffff290 */ /* 0x000fe4000fffe0ff */
[----:B------:R-:W-:Y:S02]  /*3ea0*/  @P3 MOV R13, R20 ;  /* 0x00000014000d3202 */ /* 0x000fe40000000f00 */
[----:B------:R-:W-:Y:S01]  /*3eb0*/  @P3 LOP3.LUT R8, R21, 0xffff, RZ, 0xc0, !PT ;  /* 0x0000ffff15083812 */ /* 0x000fe200078ec0ff */
[----:B---3--:R-:W-:Y:S06]  /*3ec0*/  @!P0 BRA `(.L_x_73) ;  /* 0x0000000000a48947 */ /* 0x008fec0003800000 */
[----:B------:R-:W-:Y:S01]  /*3ed0*/  IMAD.HI.U32 R31, R24, R7, RZ ;  /* 0x00000007181f7227 */ /* 0x000fe200078e00ff */
[----:B------:R-:W-:Y:S02]  /*3ee0*/  ISETP.NE.AND P0, PT, R6, 0x1, PT ;  /* 0x000000010600780c */ /* 0x000fe40003f05270 */
[----:B------:R-:W-:Y:S01]  /*3ef0*/  ISETP.NE.AND P2, PT, R72, 0x1, PT ;  /* 0x000000014800780c */ /* 0x000fe20003f45270 */
[----:B----4-:R-:W-:Y:S01]  /*3f00*/  IMAD.HI.U32 R34, R19, R16, RZ ;  /* 0x0000001013227227 */ /* 0x010fe200078e00ff */
[----:B------:R-:W-:Y:S02]  /*3f10*/  SHF.R.U32.HI R31, RZ, R18, R31 ;  /* 0x00000012ff1f7219 */ /* 0x000fe4000001161f */
[----:B------:R-:W-:Y:S01]  /*3f20*/  ISETP.NE.AND P5, PT, R2, 0x1, PT ;  /* 0x000000010200780c */ /* 0x000fe20003fa5270 */
[----:B------:R-:W-:Y:S01]  /*3f30*/  IMAD.HI.U32 R36, R13, R16, RZ ;  /* 0x000000100d247227 */ /* 0x000fe200078e00ff */
[----:B------:R-:W-:Y:S02]  /*3f40*/  SHF.R.U32.HI R34, RZ, R17, R34 ;  /* 0x00000011ff227219 */ /* 0x000fe40000011622 */
[----:B------:R-:W-:Y:S01]  /*3f50*/  SEL R3, R24, R31, !P0 ;  /* 0x0000001f18037207 */ /* 0x000fe20004000000 */
[C---:B------:R-:W-:Y:S01]  /*3f60*/  IMAD.HI.U32 R31, R8.reuse, R7, RZ ;  /* 0x00000007081f7227 */ /* 0x040fe200078e00ff */
[----:B------:R-:W-:Y:S02]  /*3f70*/  SEL R11, R19, R34, !P5 ;  /* 0x00000022130b7207 */ /* 0x000fe40006800000 */
[----:B------:R-:W-:Y:S01]  /*3f80*/  SHF.R.U32.HI R36, RZ, R17, R36 ;  /* 0x00000011ff247219 */ /* 0x000fe20000011624 */
[----:B------:R-:W-:Y:S01]  /*3f90*/  IMAD.HI.U32 R38, R3, R4, RZ ;  /* 0x0000000403267227 */ /* 0x000fe200078e00ff */
[----:B------:R-:W-:Y:S03]  /*3fa0*/  SHF.R.U32.HI R31, RZ, R18, R31 ;  /* 0x00000012ff1f7219 */ /* 0x000fe6000001161f */
[----:B------:R-:W-:Y:S01]  /*3fb0*/  IMAD.HI.U32 R34, R11, R4, RZ ;  /* 0x000000040b227227 */ /* 0x000fe200078e00ff */
[----:B------:R-:W-:Y:S02]  /*3fc0*/  @P2 SHF.R.U32.HI R3, RZ, R5, R38 ;  /* 0x00000005ff032219 */ /* 0x000fe40000011626 */
[----:B------:R-:W-:Y:S02]  /*3fd0*/  SEL R9, R8, R31, !P0 ;  /* 0x0000001f08097207 */ /* 0x000fe40004000000 */
[----:B------:R-:W-:Y:S01]  /*3fe0*/  @P2 SHF.R.U32.HI R11, RZ, R5, R34 ;  /* 0x00000005ff0b2219 */ /* 0x000fe20000011622 */
[C---:B------:R-:W-:Y:S01]  /*3ff0*/  IMAD R10, R72.reuse, R3, RZ ;  /* 0x00000003480a7224 */ /* 0x040fe200078e02ff */
[----:B------:R-:W-:Y:S01]  /*4000*/  SEL R3, R13, R36, !P5 ;  /* 0x000000240d037207 */ /* 0x000fe20006800000 */
[C---:B------:R-:W-:Y:S03]  /*4010*/  IMAD.HI.U32 R14, R9.reuse, R4, RZ ;  /* 0x00000004090e7227 */ /* 0x040fe600078e00ff */
[----:B------:R-:W-:Y:S01]  /*4020*/  ISETP.GE.AND P0, PT, R9, R10, PT ;  /* 0x0000000a0900720c */ /* 0x000fe20003f06270 */
[C---:B------:R-:W-:Y:S01]  /*4030*/  IMAD R12, R72.reuse, R11, RZ ;  /* 0x0000000b480c7224 */ /* 0x040fe200078e02ff */
[-C--:B------:R-:W-:Y:S04]  /*4040*/  SHF.R.U32.HI R14, RZ, R5.reuse, R14 ;  /* 0x00000005ff0e7219 */ /* 0x080fe8000001160e */
[----:B------:R-:W-:Y:S02]  /*4050*/  ISETP.GE.OR P0, PT, R3, R12, P0 ;  /* 0x0000000c0300720c */ /* 0x000fe40000706670 */
[----:B------:R-:W-:Y:S05]  /*4060*/  SEL R15, R9, R14, !P2 ;  /* 0x0000000e090f7207 */ /* 0x000fea0005000000 */
[----:B------:R-:W-:Y:S04]  /*4070*/  IMAD.MOV R14, RZ, RZ, -R15 ;  /* 0x000000ffff0e7224 */ /* 0x000fe800078e0a0f */
[----:B------:R-:W-:Y:S02]  /*4080*/  IMAD R14, R72, R14, R9 ;  /* 0x0000000e480e7224 */ /* 0x000fe400078e0209 */
[C---:B------:R-:W-:Y:S05]  /*4090*/  @!P0 IMAD.HI.U32 R10, R3.reuse, R4, RZ ;  /* 0x00000004030a8227 */ /* 0x040fea00078e00ff */
[----:B------:R-:W-:Y:S04]  /*40a0*/  @!P0 SHF.R.U32.HI R10, RZ, R5, R10 ;  /* 0x00000005ff0a8219 */ /* 0x000fe8000001160a */
[----:B------:R-:W-:Y:S01]  /*40b0*/  @!P0 SEL R0, R3, R10, !P2 ;  /* 0x0000000a03008207 */ /* 0x000fe20005000000 */
[----:B------:R-:W-:Y:S03]  /*40c0*/  IMAD.MOV R10, RZ, RZ, -R3 ;  /* 0x000000ffff0a7224 */ /* 0x000fe600078e0a03 */
[----:B------:R-:W-:Y:S01]  /*40d0*/  @!P0 IADD3 R15, PT, PT, R15, -R0, RZ ;  /* 0x800000000f0f8210 */ /* 0x000fe20007ffe0ff */
[----:B------:R-:W-:Y:S01]  /*40e0*/  @!P0 IMAD R0, R11, R14, R0 ;  /* 0x0000000e0b008224 */ /* 0x000fe200078e0200 */
[----:B------:R-:W-:Y:S01]  /*40f0*/  IADD3 R11, PT, PT, -R9, RZ, RZ ;  /* 0x000000ff090b7210 */ /* 0x000fe20007ffe1ff */
[----:B------:R-:W-:Y:S02]  /*4100*/  IMAD R13, R2, R10, R13 ;  /* 0x0000000a020d7224 */ /* 0x000fe400078e020d */
[----:B------:R-:W-:Y:S02]  /*4110*/  @!P0 IMAD R9, R15, R72, R3 ;  /* 0x000000480f098224 */ /* 0x000fe400078e0203 */
[----:B------:R-:W-:Y:S02]  /*4120*/  @!P0 IMAD.MOV.U32 R3, RZ, RZ, R0 ;  /* 0x000000ffff038224 */ /* 0x000fe400078e0000 */
[----:B------:R-:W-:Y:S02]  /*4130*/  IMAD R8, R6, R11, R8 ;  /* 0x0000000b06087224 */ /* 0x000fe400078e0208 */
[----:B------:R-:W-:Y:S02]  /*4140*/  IMAD R13, R3, R2, R13 ;  /* 0x00000002030d7224 */ /* 0x000fe400078e020d */
[----:B------:R-:W-:Y:S02]  /*4150*/  IMAD R8, R9, R6, R8 ;  /* 0x0000000609087224 */ /* 0x000fe400078e0208 */
.L_x_73:
[----:B------:R-:W-:Y:S05]  /*4160*/  BRA.U UP1, `(.L_x_74) ;  /* 0x0000000101107547 */ /* 0x000fea000b800000 */
[----:B------:R-:W-:Y:S04]  /*4170*/  MOV R0, UR13 ;  /* 0x0000000d00007c02 */ /* 0x000fe80008000f00 */
[----:B------:R-:W-:Y:S04]  /*4180*/  SHF.L.U32 R3, R0, 0x1f, RZ ;  /* 0x0000001f00037819 */ /* 0x000fe800000006ff */
[----:B------:R-:W1:Y:S02]  /*4190*/  SYNCS.PHASECHK.TRANS64.TRYWAIT P0, [UR6+0x98], R3 ;  /* 0x00009803ff0075a7 */ /* 0x000e640008001106 */
[----:B-1----:R-:W-:Y:S05]  /*41a0*/  @!P0 BRA `(.L_x_75) ;  /* 0x0000003000a08947 */ /* 0x002fea0003800000 */
.L_x_74:
[----:B------:R-:W-:Y:S05]  /*41b0*/  BRA.U !UP3, `(.L_x_76) ;  /* 0x000000010b347547 */ /* 0x000fea000b800000 */
[----:B------:R-:W-:Y:S01]  /*41c0*/  UPLOP3.LUT UP0, UPT, UPT, UPT, UP2, 0x80, 0x8 ;  /* 0x000000000008789c */ /* 0x000fe20003f0f020 */
[----:B-1----:R-:W-:Y:S02]  /*41d0*/  HFMA2 R0, -RZ, RZ, 0, 5.9604644775390625e-08 ;  /* 0x00000001ff007431 */ /* 0x002fe400000001ff */
[----:B------:R-:W-:Y:S03]  /*41e0*/  IMAD.MOV.U32 R164, RZ, RZ, 0x1 ;  /* 0x00000001ffa47424 */ /* 0x000fe600078e00ff */
[----:B------:R-:W-:Y:S05]  /*41f0*/  PLOP3.LUT P0, PT, PT, PT, UP0, 0x80, 0x8 ;  /* 0x000000000008781c */ /* 0x000fea0003f0f008 */
[----:B------:R-:W1:Y:S01]  /*4200*/  @UP0 LDCU.64 UR8, c[0x0][0x888] ;  /* 0x00011100ff0807ac */ /* 0x000e620008000a00 */
[----:B------:R-:W-:Y:S07]  /*4210*/  @UP0 UIMAD UR7, UR36, UR4, URZ ;  /* 0x00000004240702a4 */ /* 0x000fee000f8e02ff */
[----:B------:R-:W-:Y:S01]  /*4220*/  @!P0 PRMT R164, R0, 0x7610, R164 ;  /* 0x0000761000a48816 */ /* 0x000fe200000000a4 */
[----:B-1----:R-:W-:Y:S03]  /*4230*/  @UP0 UIMAD.WIDE UR8, UR7, 0x4, UR8 ;  /* 0x00000004070808a5 */ /* 0x002fe6000f8e0208 */
[----:B------:R-:W1:Y:S03]  /*4240*/  @!UP0 LDCU UR7, c[0x0][0x880] ;  /* 0x00011000ff0787ac */ /* 0x000e660008000800 */
[----:B------:R-:W-:Y:S01]  /*4250*/  IMAD.U32 R10, RZ, RZ, UR8 ;  /* 0x00000008ff0a7e24 */ /* 0x000fe2000f8e00ff */
[----:B------:R-:W-:Y:S05]  /*4260*/  MOV R11, UR9 ;  /* 0x00000009000b7c02 */ /* 0x000fea0008000f00 */
[----:B-----5:R3:W5:Y:S02]  /*4270*/  @P0 LDG.E R81, desc[UR40][R10.64] ;  /* 0x000000280a510981 */ /* 0x020764000c1e1900 */
[----:B-1-3--:R-:W-:Y:S07]  /*4280*/  @!P0 IMAD.U32 R81, RZ, RZ, UR7 ;  /* 0x00000007ff518e24 */ /* 0x00afee000f8e00ff */
.L_x_76:
[----:B-----5:R-:W-:Y:S01]  /*4290*/  @!P4 FSETP.EQ.AND P5, PT, R81, RZ, PT ;  /* 0x000000ff5100c20b */ /* 0x020fe20003fa2000 */
[----:B------:R-:W-:Y:S01]  /*42a0*/  @!UPT UIADD3 URZ, UPT, UPT, URZ, URZ, URZ ;  /* 0x000000fffffff290 */ /* 0x000fe2000fffe0ff */
[----:B------:R-:W-:Y:S11]  /*42b0*/  @!P4 BRA `(.L_x_77) ;  /* 0x000000000014c947 */ /* 0x000ff60003800000 */
[----:B------:R-:W-:Y:S02]  /*42c0*/  LOP3.LUT P0, RZ, R164, 0xff, RZ, 0xc0, !PT ;  /* 0x000000ffa4ff7812 */ /* 0x000fe4000780c0ff */
[----:B------:R-:W-:Y:S04]  /*42d0*/  PLOP3.LUT P5, PT, PT, PT, UP0, 0x80, 0x8 ;  /* 0x000000000008781c */ /* 0x000fe80003faf008 */
[----:B------:R-:W-:Y:S07]  /*42e0*/  PLOP3.LUT P5, PT, P5, PT, PT, 0x8, 0x80 ;  /* 0x000000000080781c */ /* 0x000fee0002fae170 */
[----:B------:R-:W-:Y:S11]  /*42f0*/  @P0 FSETP.EQ.AND P5, PT, R81, RZ, PT ;  /* 0x000000ff5100020b */ /* 0x000ff60003fa2000 */
[----:B------:R-:W-:Y:S02]  /*4300*/  @!UPT UIADD3 URZ, UPT, UPT, URZ, URZ, URZ ;  /* 0x000000fffffff290 */ /* 0x000fe4000fffe0ff */
.L_x_77:
[----:B------:R-:W3:Y:S01]  /*4310*/  SYNCS.PHASECHK.TRANS64.TRYWAIT P4, [UR6+0x88], R26 ;  /* 0x0000881aff0075a7 */ /* 0x000ee20008081106 */
[----:B------:R-:W-:Y:S01]  /*4320*/  @P3 SHF.R.U32.HI R27, RZ, 0x10, R21 ;  /* 0x00000010ff1b3819 */ /* 0x000fe20000011615 */
[----:B------:R-:W-:Y:S01]  /*4330*/  VIADD R29, R29, 0x1 ;  /* 0x000000011d1d7836 */ /* 0x000fe20000000000 */
[----:B------:R-:W5:Y:S08]  /*4340*/  LDC.64 R14, c[0x0][0xb10] ;  /* 0x0002c400ff0e7b82 */ /* 0x000f700000000a00 */
[----:B------:R-:W2:Y:S08]  /*4350*/  LDC.64 R10, c[0x0][0xb18] ;  /* 0x0002c600ff0a7b82 */ /* 0x000eb00000000a00 */
[----:B-1----:R-:W1:Y:S08]  /*4360*/  @!P1 LDC R0, c[0x0][0xb20] ;  /* 0x0002c800ff009b82 */ /* 0x002e700000000800 */
[----:B------:R-:W4:Y:S01]  /*4370*/  @!P1 LDC R3, c[0x0][0xb0c] ;  /* 0x0002c300ff039b82 */ /* 0x000f220000000800 */
[----:B-----5:R-:W-:Y:S05]  /*4380*/  @!P1 IMAD.HI.U32 R14, R13, R14, RZ ;  /* 0x0000000e0d0e9227 */ /* 0x020fea00078e00ff */
[----:B------:R-:W-:Y:S01]  /*4390*/  @!P1 SHF.R.U32.HI R14, RZ, R15, R14 ;  /* 0x0000000fff0e9219 */ /* 0x000fe2000001160e */
[----:B--2---:R-:W-:Y:S01]  /*43a0*/  @!P1 IMAD.HI.U32 R11, R8, R11, RZ ;  /* 0x0000000b080b9227 */ /* 0x004fe200078e00ff */
[----:B------:R-:W-:Y:S04]  /*43b0*/  @!P1 ISETP.NE.AND P0, PT, R10, 0x1, PT ;  /* 0x000000010a00980c */ /* 0x000fe80003f05270 */
[----:B-1----:R-:W-:Y:S02]  /*43c0*/  @!P1 SHF.R.U32.HI R9, RZ, R0, R11 ;  /* 0x00000000ff099219 */ /* 0x002fe4000001160b */
[----:B----4-:R-:W-:Y:S02]  /*43d0*/  @!P1 ISETP.NE.AND P2, PT, R3, 0x1, PT ;  /* 0x000000010300980c */ /* 0x010fe40003f45270 */
[----:B------:R-:W-:Y:S02]  /*43e0*/  @!P1 SEL R9, R8, R9, !P0 ;  /* 0x0000000908099207 */ /* 0x000fe40004000000 */
[----:B------:R-:W-:Y:S02]  /*43f0*/  ELECT P0, URZ, PT ;  /* 0x0000000000ff782f */ /* 0x000fe40003800000 */
[----:B------:R-:W-:Y:S05]  /*4400*/  @!P1 SEL R14, R13, R14, !P2 ;  /* 0x0000000e0d0e9207 */ /* 0x000fea0005000000 */
[----:B------:R-:W-:Y:S02]  /*4410*/  @!P1 IMAD.IADD R0, R9, 0x1, -R14 ;  /* 0x0000000109009824 */ /* 0x000fe400078e0a0e */
[----:B------:R-:W-:Y:S02]  /*4420*/  @!P1 IMAD.IADD R9, R14, 0x1, -R9 ;  /* 0x000000010e099824 */ /* 0x000fe400078e0a09 */
[----:B------:R-:W-:Y:S02]  /*4430*/  @!P1 IMAD R13, R0, R3, R13 ;  /* 0x00000003000d9224 */ /* 0x000fe400078e020d */
[----:B------:R-:W-:Y:S01]  /*4440*/  @!P1 IMAD R8, R9, R10, R8 ;  /* 0x0000000a09089224 */ /* 0x000fe200078e0208 */
[----:B---3--:R-:W-:Y:S06]  /*4450*/  @!P4 BRA `(.L_x_78) ;  /* 0x00000030000cc947 */ /* 0x008fec0003800000 */
.L_x_137:
[----:B------:R-:W-:Y:S01]  /*4460*/  PLOP3.LUT P5, PT, P5, P0, PT, 0xf2, 0x2f ;  /* 0x00000000002f781c */ /* 0x000fe20002fa1e72 */
[----:B------:R-:W-:Y:S01]  /*4470*/  UMOV UR14, 0x0 ;  /* 0x00000000000e7882 */ /* 0x000fe20000000000 */
[----:B------:R-:W-:Y:S01]  /*4480*/  LOP3.LUT R30, R30, 0x1, RZ, 0x3c, !PT ;  /* 0x000000011e1e7812 */ /* 0x000fe200078e3cff */
[----:B------:R-:W-:Y:S01]  /*4490*/  UMOV UR15, 0x10000000 ;  /* 0x10000000000f7882 */ /* 0x000fe20000000000 */
[----:B------:R-:W-:Y:S01]  /*44a0*/  UMOV UR12, UR36 ;  /* 0x00000024000c7c82 */ /* 0x000fe20008000000 */
[----:B------:R-:W-:Y:S08]  /*44b0*/  @P3 R2UR UR36, R27 ;  /* 0x000000001b2432ca */ /* 0x000ff000000e0000 */
[----:B-1----:R-:W-:Y:S01]  /*44c0*/  @!P5 IADD3 R3, P0, PT, R32, 0x580, RZ ;  /* 0x000005802003d810 */ /* 0x002fe20007f1e0ff */
[----:B------:R-:W-:Y:S01]  /*44d0*/  @!P5 IMAD.SHL.U32 R155, R155, 0x40, RZ ;  /* 0x000000409b9bd824 */ /* 0x000fe200078e00ff */
[----:B------:R-:W-:Y:S01]  /*44e0*/  VOTEU.ALL UP1, P5 ;  /* 0x0000000000ff7886 */ /* 0x000fe20002820000 */
[----:B------:R-:W-:Y:S01]  /*44f0*/  @!P5 IMAD.SHL.U32 R165, R165, 0x80, RZ ;  /* 0x00000080a5a5d824 */ /* 0x000fe200078e00ff */
[----:B------:R-:W-:Y:S01]  /*4500*/  @!P5 R2UR UR8, R3 ;  /* 0x000000000308d2ca */ /* 0x000fe200000e0000 */
[----:B------:R-:W-:Y:S01]  /*4510*/  @!P5 IMAD.X R0, RZ, RZ, R33, P0 ;  /* 0x000000ffff00d224 */ /* 0x000fe200000e0621 */
[----:B------:R-:W-:Y:S01]  /*4520*/  @!P5 R2UR UR10, R155 ;  /* 0x000000009b0ad2ca */ /* 0x000fe200000e0000 */
[----:B------:R-:W-:Y:S01]  /*4530*/  @!UP1 UIADD3 UR9, UPT, UPT, UR6, 0x80, URZ ;  /* 0x0000008006099890 */ /* 0x000fe2000fffe0ff */
[----:B------:R-:W-:Y:S01]  /*4540*/  @!P5 R2UR UR11, R165 ;  /* 0x00000000a50bd2ca */ /* 0x000fe200000e0000 */
[----:B------:R-:W-:Y:S01]  /*4550*/  IMAD.IADD R155, R8, 0x1, R143 ;  /* 0x00000001089b7824 */ /* 0x000fe200078e028f */
[----:B------:R-:W-:Y:S01]  /*4560*/  @!P5 R2UR UR7, R0 ;  /* 0x000000000007d2ca */ /* 0x000fe200000e0000 */
[----:B------:R-:W-:Y:S01]  /*4570*/  IMAD.IADD R165, R13, 0x1, R154 ;  /* 0x000000010da57824 */ /* 0x000fe200078e029a */
[C---:B------:R-:W-:Y:S04]  /*4580*/  ISETP.NE.AND P0, PT, R29.reuse, 0x2, PT ;  /* 0x000000021d00780c */ /* 0x040fe80003f05270 */
[----:B------:R-:W-:Y:S01]  /*4590*/  SEL R3, RZ, 0x1, P0 ;  /* 0x00000001ff037807 */ /* 0x000fe20000000000 */
[----:B------:R-:W-:Y:S01]  /*45a0*/  IMAD.U32 R10, RZ, RZ, UR8 ;  /* 0x00000008ff0a7e24 */ /* 0x000fe2000f8e00ff */
[----:B------:R-:W-:Y:S01]  /*45b0*/  @!UP1 UIADD3 UR8, UPT, UPT, UR6, 0x200, URZ ;  /* 0x0000020006089890 */ /* 0x000fe2000fffe0ff */
[----:B------:R-:W-:Y:S01]  /*45c0*/  SEL R29, R29, RZ, P0 ;  /* 0x000000ff1d1d7207 */ /* 0x000fe20000000000 */
[----:B------:R-:W-:Y:S01]  /*45d0*/  VOTEU.ALL UP1, P5 ;  /* 0x0000000000ff7886 */ /* 0x000fe20002820000 */
[----:B------:R-:W-:Y:S02]  /*45e0*/  LOP3.LUT R28, R28, R3, RZ, 0x3c, !PT ;  /* 0x000000031c1c7212 */ /* 0x000fe400078e3cff */
[----:B------:R-:W-:Y:S01]  /*45f0*/  IMAD.U32 R11, RZ, RZ, UR7 ;  /* 0x00000007ff0b7e24 */ /* 0x000fe2000f8e00ff */
[----:B------:R-:W-:Y:S04]  /*4600*/  @!P5 R2UR UR16, R10 ;  /* 0x000000000a10d2ca */ /* 0x000fe800000e0000 */
[----:B------:R-:W-:Y:S11]  /*4610*/  @!P5 R2UR UR17, R11 ;  /* 0x000000000b11d2ca */ /* 0x000ff600000e0000 */
[----:B------:R-:W-:Y:S02]  /*4620*/  @!UPT UIADD3 URZ, UPT, UPT, URZ, URZ, URZ ;  /* 0x000000fffffff290 */ /* 0x000fe4000fffe0ff */
[----:B------:R3:W-:Y:S01]  /*4630*/  @!UP1 UTMALDG.3D [UR8], [UR16], desc[UR14] ;  /* 0x00000e08100095b4 */ /* 0x0007e20008011000 */
[----:B------:R3:W-:Y:S01]  /*4640*/  @!P5 SYNCS.ARRIVE.TRANS64.RED.A0TR RZ, [UR6+0x80], R25 ;  /* 0x00008019ffffd9a7 */ /* 0x0007e20008300406 */
[----:B------:R-:W-:Y:S01]  /*4650*/  UPLOP3.LUT UP1, UPT, UPT, UPT, UPT, 0x80, 0x8 ;  /* 0x000000000008789c */ /* 0x000fe20003f2f070 */
[----:B------:R-:W-:Y:S01]  /*4660*/  SYNCS.ARRIVE.TRANS64.RED.A1T0 RZ, [UR37], RZ ;  /* 0x000000ffffff79a7 */ /* 0x000fe20008100425 */
[----:B------:R-:W-:Y:S09]  /*4670*/  @P3 BRA `(.L_x_79) ;  /* 0xfffffff400b43947 */ /* 0x000ff2000383ffff */
[----:B------:R-:W-:Y:S07]  /*4680*/  MOV R0, UR6 ;  /* 0x0000000600007c02 */ /* 0x000fee0008000f00 */
.L_x_80:
[----:B-1----:R-:W-:-:S04]  /*4690*/  SHF.L.U32 R3, R30, 0x1f, RZ ;  /* 0x0000001f1e037819 */ /* 0x002fc800000006ff */
[----:B------:R1:W2:Y:S03]  /*46a0*/  SYNCS.PHASECHK.TRANS64.TRYWAIT P0, [R0+URZ+0x88], R3 ;  /* 0x00008803000075a7 */ /* 0x0002a600080011ff */
[----:B--2---:R-:W-:Y:S05]  /*46b0*/  @!P0 NANOSLEEP.SYNCS 0x989680 ;  /* 0x009896800000895d */ /* 0x004fea0003900000 */
[----:B------:R-:W2:Y:S02]  /*46c0*/  @!P0 SYNCS.PHASECHK.TRANS64 P0, [R0+URZ+0x88], R3 ;  /* 0x00008803000085a7 */ /* 0x000ea400080010ff */
[----:B--23--:R-:W-:Y:S05]  /*46d0*/  @P0 EXIT ;  /* 0x000000000000094d */ /* 0x00cfea0003800000 */
[----:B------:R-:W-:Y:S05]  /*46e0*/  BRA `(.L_x_80) ;  /* 0xfffffffc00e87947 */ /* 0x000fea000383ffff */
.L_x_71:
[----:B------:R-:W-:-:S06]  /*46f0*/  UISETP.GE.AND UP1, UPT, UR8, 0x4, UPT ;  /* 0x000000040800788c */ /* 0x000fcc000bf26270 */
[----:B------:R-:W-:-:S13]  /*4700*/  PLOP3.LUT P0, PT, PT, PT, UP1, 0x80, 0x8 ;  /* 0x000000000008781c */ /* 0x000fda0003f0f018 */
[----:B------:R-:W-:Y:S05]  /*4710*/  @!P0 EXIT ;  /* 0x000000000000894d */ /* 0x000fea0003800000 */
[----:B------:R-:W-:Y:S01]  /*4720*/  BAR.SYNC.DEFER_BLOCKING 0x6, 0xa0 ;  /* 0x0182800000007b1d */ /* 0x000fe20000010000 */
[C---:B------:R-:W-:Y:S02]  /*4730*/  IMAD.SHL.U32 R3, R166.reuse, 0x40, RZ ;  /* 0x00000040a6037824 */ /* 0x040fe400078e00ff */
[----:B------:R-:W-:Y:S02]  /*4740*/  HFMA2 R76, -RZ, RZ, 0, 0 ;  /* 0x00000000ff4c7431 */ /* 0x000fe400000001ff */
[C---:B------:R-:W-:Y:S01]  /*4750*/  IMAD.SHL.U32 R168, R166.reuse, 0x8, RZ ;  /* 0x00000008a6a87824 */ /* 0x040fe200078e00ff */
[----:B------:R-:W-:Y:S01]  /*4760*/  CS2R R174, SRZ ;  /* 0x0000000000ae7805 */ /* 0x000fe2000001ff00 */
[----:B------:R-:W-:Y:S01]  /*4770*/  IMAD.U32 R79, R166, 0x10000, RZ ;  /* 0x00010000a64f7824 */ /* 0x000fe200078e00ff */
[----:B------:R-:W-:Y:S01]  /*4780*/  UMOV UR43, 0x400 ;  /* 0x00000400002b7882 */ /* 0x000fe20000000000 */
[----:B------:R-:W-:Y:S01]  /*4790*/  LOP3.LUT R5, R3, 0x180, RZ, 0xc0, !PT ;  /* 0x0000018003057812 */ /* 0x000fe200078ec0ff */
[----:B------:R-:W-:Y:S01]  /*47a0*/  ULEA UR43, UR37, UR43, 0x18 ;  /* 0x0000002b252b7291 */ /* 0x000fe2000f8ec0ff */
[----:B------:R-:W1:Y:S01]  /*47b0*/  LDC R167, c[0x0][0x370] ;  /* 0x0000dc00ffa77b82 */ /* 0x000e620000000800 */
[----:B------:R-:W-:Y:S01]  /*47c0*/  LOP3.LUT R79, R79, 0x600000, RZ, 0xc0, !PT ;  /* 0x006000004f4f7812 */ /* 0x000fe200078ec0ff */
[----:B------:R-:W-:Y:S01]  /*47d0*/  IMAD.MOV.U32 R181, RZ, RZ, RZ ;  /* 0x000000ffffb57224 */ /* 0x000fe200078e00ff */
[----:B------:R-:W-:Y:S01]  /*47e0*/  LOP3.LUT R168, R5, 0x30, R168, 0xf8, !PT ;  /* 0x0000003005a87812 */ /* 0x000fe200078ef8a8 */
[----:B------:R-:W-:Y:S01]  /*47f0*/  UIADD3 UR4, UPT, UPT, UR43, 0x2200, URZ ;  /* 0x000022002b047890 */ /* 0x000fe2000fffe0ff */
[----:B------:R-:W-:Y:S01]  /*4800*/  IMAD.MOV.U32 R173, RZ, RZ, RZ ;  /* 0x000000ffffad7224 */ /* 0x000fe200078e00ff */
[----:B------:R-:W2:Y:S01]  /*4810*/  LDCU.64 UR46, c[0x0][0x348] ;  /* 0x00006900ff2e77ac */ /* 0x000ea20008000a00 */
[----:B------:R-:W-:Y:S01]  /*4820*/  LOP3.LUT R168, R168, 0x1e40, R3, 0xf8, !PT ;  /* 0x00001e40a8a87812 */ /* 0x000fe200078ef803 */
[----:B------:R-:W4:Y:S01]  /*4830*/  LDC R74, c[0x0][0xb0c] ;  /* 0x0002c300ff4a7b82 */ /* 0x000f220000000800 */
[----:B------:R-:W-:Y:S01]  /*4840*/  IMAD.SHL.U32 R3, R166, 0x10, RZ ;  /* 0x00000010a6037824 */ /* 0x000fe200078e00ff */
[----:B------:R-:W-:Y:S01]  /*4850*/  MOV R179, UR4 ;  /* 0x0000000400b37c02 */ /* 0x000fe20008000f00 */
[----:B------:R-:W1:Y:S03]  /*4860*/  LDCU.64 UR38, c[0x0][0x888] ;  /* 0x00011100ff2677ac */ /* 0x000e660008000a00 */
[C---:B------:R-:W-:Y:S01]  /*4870*/  LOP3.LUT R5, R3.reuse, 0x20, RZ, 0xc0, !PT ;  /* 0x0000002003057812 */ /* 0x040fe200078ec0ff */
[----:B------:R-:W3:Y:S01]  /*4880*/  LDS R0, [UR43+0x150] ;  /* 0x0001502bff007984 */ /* 0x000ee20008000800 */
[----:B------:R-:W1:Y:S01]  /*4890*/  LDC R170, c[0x0][0xb20] ;  /* 0x0002c800ffaa7b82 */ /* 0x000e620000000800 */
[----:B------:R-:W-:Y:S01]  /*48a0*/  LOP3.LUT R3, R3, 0x40, RZ, 0xc0, !PT ;  /* 0x0000004003037812 */ /* 0x000fe200078ec0ff */
[----:B------:R-:W-:-:S06]  /*48b0*/  UIADD3 UR42, UPT, UPT, UR43, 0x200, URZ ;  /* 0x000002002b2a7890 */ /* 0x000fcc000fffe0ff */
[----:B------:R-:W1:Y:S08]  /*48c0*/  LDC R73, c[0x0][0xb30] ;  /* 0x0002cc00ff497b82 */ /* 0x000e700000000800 */
[----:B------:R-:W1:Y:S08]  /*48d0*/  LDC.64 R152, c[0x0][0xb10] ;  /* 0x0002c400ff987b82 */ /* 0x000e700000000a00 */
[----:B------:R-:W1:Y:S08]  /*48e0*/  LDC.64 R70, c[0x0][0xb18] ;  /* 0x0002c600ff467b82 */ /* 0x000e700000000a00 */
[----:B------:R-:W1:Y:S01]  /*48f0*/  LDC.64 R148, c[0x0][0x888] ;  /* 0x00022200ff947b82 */ /* 0x000e620000000a00 */
[----:B---3--:R-:W-:-:S07]  /*4900*/  IMAD.IADD R79, R0, 0x1, R79 ;  /* 0x00000001004f7824 */ /* 0x008fce00078e024f */
[----:B------:R-:W3:Y:S01]  /*4910*/  LDC.64 R68, c[0x0][0xb28] ;  /* 0x0002ca00ff447b82 */ /* 0x000ee20000000a00 */
[----:B------:R-:W-:-:S05]  /*4920*/  VIADD R0, R168, UR43 ;  /* 0x0000002ba8007c36 */ /* 0x000fca0008000000 */
[--C-:B------:R-:W-:Y:S02]  /*4930*/  IADD3 R178, PT, PT, -R5, 0x200, R0.reuse ;  /* 0x0000020005b27810 */ /* 0x100fe40007ffe100 */
[----:B------:R-:W1:Y:S01]  /*4940*/  LDC.64 R150, c[0x0][0x890] ;  /* 0x00022400ff967b82 */ /* 0x000e620000000a00 */
[----:B------:R-:W-:Y:S02]  /*4950*/  IADD3 R177, PT, PT, -R3, 0x200, R0 ;  /* 0x0000020003b17810 */ /* 0x000fe40007ffe100 */
[----:B------:R-:W-:-:S05]  /*4960*/  IMAD.IADD R176, R178, 0x1, -R3 ;  /* 0x00000001b2b07824 */ /* 0x000fca00078e0a03 */
[----:B------:R-:W1:Y:S08]  /*4970*/  LDC.64 R146, c[0x0][0x8b0] ;  /* 0x00022c00ff927b82 */ /* 0x000e700000000a00 */
[----:B------:R-:W1:Y:S08]  /*4980*/  LDC.64 R144, c[0x0][0x8a8] ;  /* 0x00022a00ff907b82 */ /* 0x000e700000000a00 */
[----:B--2-4-:R-:W1:Y:S02]  /*4990*/  LDC R172, c[0x0][0x374] ;  /* 0x0000dd00ffac7b82 */ /* 0x014e640000000800 */
.L_x_98:
[C---:B------:R-:W-:Y:S02]  /*49a0*/  LEA R0, R181.reuse, UR43, 0x3 ;  /* 0x0000002bb5007c11 */ /* 0x040fe4000f8e18ff */
[----:B------:R-:W-:Y:S02]  /*49b0*/  SHF.L.U32 R3, R174, 0x1f, RZ ;  /* 0x0000001fae037819 */ /* 0x000fe400000006ff */
[----:B------:R-:W-:Y:S02]  /*49c0*/  LEA R16, R181, UR43, 0x4 ;  /* 0x0000002bb5107c11 */ /* 0x000fe4000f8e20ff */
[----:B--2---:R-:W2:Y:S02]  /*49d0*/  SYNCS.PHASECHK.TRANS64.TRYWAIT P0, [R0+URZ+0xa0], R3 ;  /* 0x0000a003000075a7 */ /* 0x004ea400080011ff */
[----:B-12---:R-:W-:Y:S05]  /*49e0*/  @!P0 BRA `(.L_x_81) ;  /* 0x0000002800c08947 */ /* 0x006fea0003800000 */
.L_x_138:
[----:B------:R-:W4:Y:S01]  /*49f0*/  LDC.64 R12, c[0x0][0xb10] ;  /* 0x0002c400ff0c7b82 */ /* 0x000f220000000a00 */
[----:B------:R-:W3:Y:S01]  /*4a00*/  LDS.128 R16, [R16+0x130] ;  /* 0x0001300010107984 */ /* 0x000ee20000000c00 */
[----:B-1----:R-:W-:Y:S01]  /*4a10*/  ISETP.NE.AND P1, PT, R73, 0x1, PT ;  /* 0x000000014900780c */ /* 0x002fe20003f25270 */
[----:B--2---:R-:W-:Y:S01]  /*4a20*/  VIADD R0, R0, 0xb0 ;  /* 0x000000b000007836 */ /* 0x004fe20000000000 */
[----:B------:R-:W-:Y:S04]  /*4a30*/  ISETP.GE.AND P0, PT, R72, 0x1, PT ;  /* 0x000000014800780c */ /* 0x000fe80003f06270 */
[----:B------:R-:W1:Y:S01]  /*4a40*/  LDC.64 R10, c[0x0][0xb18] ;  /* 0x0002c600ff0a7b82 */ /* 0x000e620000000a00 */
[----:B------:R-:W-:Y:S01]  /*4a50*/  PRMT R0, RZ, 0x654, R0 ;  /* 0x00000654ff007816 */ /* 0x000fe20000000000 */
[----:B------:R-:W-:Y:S01]  /*4a60*/  @!PT LDS RZ, [RZ] ;  /* 0x00000000fffff984 */ /* 0x000fe20000000800 */
[----:B------:R-:W-:Y:S01]  /*4a70*/  @!PT LDS RZ, [RZ] ;  /* 0x00000000fffff984 */ /* 0x000fe20000000800 */
[----:B------:R-:W-:Y:S01]  /*4a80*/  @!PT LDS RZ, [RZ] ;  /* 0x00000000fffff984 */ /* 0x000fe20000000800 */
[----:B------:R-:W-:Y:S01]  /*4a90*/  @!PT LDS RZ, [RZ] ;  /* 0x00000000fffff984 */ /* 0x000fe20000000800 */
[----:B------:R2:W-:Y:S06]  /*4aa0*/  MEMBAR.ALL.CTA ;  /* 0x0000000000007992 */ /* 0x0005ec0000008000 */
[----:B--2---:R-:W2:Y:S01]  /*4ab0*/  FENCE.VIEW.ASYNC.S ;  /* 0x00000000000073c6 */ /* 0x004ea20000000000 */
[----:B------:R-:W1:Y:S08]  /*4ac0*/  @!P1 LDC R14, c[0x0][0xb20] ;  /* 0x0002c800ff0e9b82 */ /* 0x000e700000000800 */
[----:B------:R-:W1:Y:S01]  /*4ad0*/  @!P1 LDC R9, c[0x0][0xb0c] ;  /* 0x0002c300ff099b82 */ /* 0x000e620000000800 */
[----:B--2---:R2:W-:Y:S01]  /*4ae0*/  SYNCS.ARRIVE.TRANS64.RED.A1T0 RZ, [R0+URZ], RZ ;  /* 0x000000ff00ff79a7 */ /* 0x0045e200081004ff */
[----:B---3--:R-:W-:Y:S04]  /*4af0*/  LOP3.LUT P4, RZ, R18, 0x1, RZ, 0xc0, !PT ;  /* 0x0000000112ff7812 */ /* 0x008fe8000788c0ff */
[----:B------:R-:W-:Y:S09]  /*4b00*/  P2R R180, PR, RZ, 0x10 ;  /* 0x00000010ffb47803 */ /* 0x000ff20000000000 */
[----:B------:R-:W-:Y:S02]  /*4b10*/  @P4 MOV R77, R16 ;  /* 0x00000010004d4202 */ /* 0x000fe40000000f00 */
[----:B------:R-:W-:Y:S01]  /*4b20*/  @P4 LOP3.LUT R75, R17, 0xffff, RZ, 0xc0, !PT ;  /* 0x0000ffff114b4812 */ /* 0x000fe200078ec0ff */
[----:B--2-4-:R-:W-:Y:S06]  /*4b30*/  @!P0 BRA `(.L_x_82) ;  /* 0x0000000000a48947 */ /* 0x014fec0003800000 */
[----:B------:R-:W-:Y:S01]  /*4b40*/  IMAD.HI.U32 R21, R172, R71, RZ ;  /* 0x00000047ac157227 */ /* 0x000fe200078e00ff */
[----:B------:R-:W-:Y:S02]  /*4b50*/  ISETP.NE.AND P0, PT, R70, 0x1, PT ;  /* 0x000000014600780c */ /* 0x000fe40003f05270 */
[----:B------:R-:W-:Y:S01]  /*4b60*/  ISETP.NE.AND P2, PT, R72, 0x1, PT ;  /* 0x000000014800780c */ /* 0x000fe20003f45270 */
[----:B------:R-:W-:Y:S01]  /*4b70*/  IMAD.HI.U32 R20, R167, R152, RZ ;  /* 0x00000098a7147227 */ /* 0x000fe200078e00ff */
[----:B------:R-:W-:Y:S02]  /*4b80*/  SHF.R.U32.HI R21, RZ, R170, R21 ;  /* 0x000000aaff157219 */ /* 0x000fe40000011615 */
[----:B------:R-:W-:Y:S01]  /*4b90*/  ISETP.NE.AND P3, PT, R74, 0x1, PT ;  /* 0x000000014a00780c */ /* 0x000fe20003f65270 */
[----:B------:R-:W-:Y:S01]  /*4ba0*/  IMAD.HI.U32 R24, R77, R152, RZ ;  /* 0x000000984d187227 */ /* 0x000fe200078e00ff */
[----:B------:R-:W-:Y:S02]  /*4bb0*/  SHF.R.U32.HI R20, RZ, R153, R20 ;  /* 0x00000099ff147219 */ /* 0x000fe40000011614 */
[----:B------:R-:W-:Y:S01]  /*4bc0*/  SEL R3, R172, R21, !P0 ;  /* 0x00000015ac037207 */ /* 0x000fe20004000000 */
[----:B------:R-:W-:Y:S01]  /*4bd0*/  IMAD.HI.U32 R21, R75, R71, RZ ;  /* 0x000000474b157227 */ /* 0x000fe200078e00ff */
[----:B------:R-:W-:Y:S02]  /*4be0*/  SEL R7, R167, R20, !P3 ;  /* 0x00000014a7077207 */ /* 0x000fe40005800000 */
[----:B------:R-:W-:Y:S01]  /*4bf0*/  SHF.R.U32.HI R24, RZ, R153, R24 ;  /* 0x00000099ff187219 */ /* 0x000fe20000011618 */
[-C--:B------:R-:W-:Y:S04]  /*4c00*/  IMAD.HI.U32 R20, R3, R68.reuse, RZ ;  /* 0x0000004403147227 */ /* 0x080fe800078e00ff */
[----:B------:R-:W-:Y:S01]  /*4c10*/  IMAD.HI.U32 R22, R7, R68, RZ ;  /* 0x0000004407167227 */ /* 0x000fe200078e00ff */
[-C--:B------:R-:W-:Y:S02]  /*4c20*/  @P2 SHF.R.U32.HI R3, RZ, R69.reuse, R20 ;  /* 0x00000045ff032219 */ /* 0x080fe40000011614 */
[----:B------:R-:W-:Y:S02]  /*4c30*/  SHF.R.U32.HI R20, RZ, R170, R21 ;  /* 0x000000aaff147219 */ /* 0x000fe40000011615 */
[----:B------:R-:W-:Y:S01]  /*4c40*/  @P2 SHF.R.U32.HI R7, RZ, R69, R22 ;  /* 0x00000045ff072219 */ /* 0x000fe20000011616 */
[C---:B------:R-:W-:Y:S01]  /*4c50*/  IMAD R2, R72.reuse, R3, RZ ;  /* 0x0000000348027224 */ /* 0x040fe200078e02ff */
[----:B------:R-:W-:Y:S02]  /*4c60*/  SEL R5, R75, R20, !P0 ;  /* 0x000000144b057207 */ /* 0x000fe40004000000 */
[----:B------:R-:W-:Y:S01]  /*4c70*/  SEL R3, R77, R24, !P3 ;  /* 0x000000184d037207 */ /* 0x000fe20005800000 */
[----:B------:R-:W-:Y:S01]  /*4c80*/  IMAD R4, R72, R7, RZ ;  /* 0x0000000748047224 */ /* 0x000fe200078e02ff */
[C---:B------:R-:W-:Y:S01]  /*4c90*/  ISETP.GE.AND P0, PT, R5.reuse, R2, PT ;  /* 0x000000020500720c */ /* 0x040fe20003f06270 */
[----:B------:R-:W-:Y:S03]  /*4ca0*/  IMAD.HI.U32 R6, R5, R68, RZ ;  /* 0x0000004405067227 */ /* 0x000fe600078e00ff */
[----:B------:R-:W-:Y:S01]  /*4cb0*/  ISETP.GE.OR P0, PT, R3, R4, P0 ;  /* 0x000000040300720c */ /* 0x000fe20000706670 */
[----:B------:R-:W-:Y:S01]  /*4cc0*/  IMAD.MOV R4, RZ, RZ, -R3 ;  /* 0x000000ffff047224 */ /* 0x000fe200078e0a03 */
[-C--:B------:R-:W-:Y:S03]  /*4cd0*/  SHF.R.U32.HI R6, RZ, R69.reuse, R6 ;  /* 0x00000045ff067219 */ /* 0x080fe60000011606 */
[----:B------:R-:W-:Y:S01]  /*4ce0*/  IMAD R77, R74, R4, R77 ;  /* 0x000000044a4d7224 */ /* 0x000fe200078e024d */
[----:B------:R-:W-:Y:S05]  /*4cf0*/  SEL R15, R5, R6, !P2 ;  /* 0x00000006050f7207 */ /* 0x000fea0005000000 */
[----:B------:R-:W-:Y:S02]  /*4d00*/  IMAD.MOV R6, RZ, RZ, -R15 ;  /* 0x000000ffff067224 */ /* 0x000fe400078e0a0f */
[C---:B------:R-:W-:Y:S04]  /*4d10*/  @!P0 IMAD.HI.U32 R2, R3.reuse, R68, RZ ;  /* 0x0000004403028227 */ /* 0x040fe800078e00ff */
[----:B------:R-:W-:Y:S01]  /*4d20*/  IMAD R6, R72, R6, R5 ;  /* 0x0000000648067224 */ /* 0x000fe200078e0205 */
[----:B------:R-:W-:Y:S04]  /*4d30*/  @!P0 SHF.R.U32.HI R2, RZ, R69, R2 ;  /* 0x00000045ff028219 */ /* 0x000fe80000011602 */
[----:B------:R-:W-:Y:S02]  /*4d40*/  @!P0 SEL R0, R3, R2, !P2 ;  /* 0x0000000203008207 */ /* 0x000fe40005000000 */
[----:B------:R-:W-:Y:S02]  /*4d50*/  IADD3 R2, PT, PT, -R5, RZ, RZ ;  /* 0x000000ff05027210 */ /* 0x000fe40007ffe1ff */
[----:B------:R-:W-:Y:S01]  /*4d60*/  @!P0 IADD3 R8, PT, PT, R15, -R0, RZ ;  /* 0x800000000f088210 */ /* 0x000fe20007ffe0ff */
[----:B------:R-:W-:Y:S02]  /*4d70*/  @!P0 IMAD R0, R7, R6, R0 ;  /* 0x0000000607008224 */ /* 0x000fe400078e0200 */
[----:B------:R-:W-:Y:S02]  /*4d80*/  IMAD R75, R70, R2, R75 ;  /* 0x00000002464b7224 */ /* 0x000fe400078e024b */
[----:B------:R-:W-:Y:S02]  /*4d90*/  @!P0 IMAD R5, R8, R72, R3 ;  /* 0x0000004808058224 */ /* 0x000fe400078e0203 */
[----:B------:R-:W-:Y:S04]  /*4da0*/  @!P0 IMAD.MOV.U32 R3, RZ, RZ, R0 ;  /* 0x000000ffff038224 */ /* 0x000fe800078e0000 */
[----:B------:R-:W-:Y:S02]  /*4db0*/  IMAD R77, R3, R74, R77 ;  /* 0x0000004a034d7224 */ /* 0x000fe400078e024d */
[----:B------:R-:W-:Y:S07]  /*4dc0*/  IMAD R75, R5, R70, R75 ;  /* 0x00000046054b7224 */ /* 0x000fee00078e024b */
.L_x_82:
[----:B------:R-:W-:Y:S01]  /*4dd0*/  @!P1 IMAD.HI.U32 R0, R77, R12, RZ ;  /* 0x0000000c4d009227 */ /* 0x000fe200078e00ff */
[----:B-1----:R-:W-:Y:S01]  /*4de0*/  @!P1 ISETP.NE.AND P0, PT, R10, 0x1, PT ;  /* 0x000000010a00980c */ /* 0x002fe20003f05270 */
[----:B------:R-:W-:Y:S01]  /*4df0*/  ULOP3.LUT UP0, URZ, UR42, 0x1b0, URZ, 0xc0, !UPT ;  /* 0x000001b02aff7892 */ /* 0x000fe2000f80c0ff */
[----:B------:R-:W-:Y:S01]  /*4e00*/  @!P1 ISETP.NE.AND P2, PT, R9, 0x1, PT ;  /* 0x000000010900980c */ /* 0x000fe20003f45270 */
[----:B------:R-:W-:Y:S01]  /*4e10*/  @!P1 IMAD.HI.U32 R3, R75, R11, RZ ;  /* 0x0000000b4b039227 */ /* 0x000fe200078e00ff */
[----:B------:R-:W-:Y:S02]  /*4e20*/  @!P1 SHF.R.U32.HI R0, RZ, R13, R0 ;  /* 0x0000000dff009219 */ /* 0x000fe40000011600 */
[----:B------:R-:W-:Y:S01]  /*4e30*/  @P4 SHF.R.U32.HI R171, RZ, 0x10, R17 ;  /* 0x00000010ffab4819 */ /* 0x000fe20000011611 */
[----:B------:R-:W-:Y:S01]  /*4e40*/  VIADD R181, R181, 0x1 ;  /* 0x00000001b5b57836 */ /* 0x000fe20000000000 */
[----:B------:R-:W-:Y:S02]  /*4e50*/  @!P1 SHF.R.U32.HI R2, RZ, R14, R3 ;  /* 0x0000000eff029219 */ /* 0x000fe40000011603 */
[----:B------:R-:W-:Y:S02]  /*4e60*/  @!P1 SEL R3, R77, R0, !P2 ;  /* 0x000000004d039207 */ /* 0x000fe40005000000 */
[----:B------:R-:W-:Y:S05]  /*4e70*/  @!P1 SEL R2, R75, R2, !P0 ;  /* 0x000000024b029207 */ /* 0x000fea0004000000 */
[----:B------:R-:W-:Y:S02]  /*4e80*/  @!P1 IMAD.IADD R0, R2, 0x1, -R3 ;  /* 0x0000000102009824 */ /* 0x000fe400078e0a03 */
[----:B------:R-:W-:Y:S02]  /*4e90*/  @!P1 IMAD.IADD R2, R3, 0x1, -R2 ;  /* 0x0000000103029824 */ /* 0x000fe400078e0a02 */
[----:B------:R-:W-:Y:S02]  /*4ea0*/  @!P1 IMAD R77, R0, R9, R77 ;  /* 0x00000009004d9224 */ /* 0x000fe400078e024d */
[----:B------:R-:W-:Y:S01]  /*4eb0*/  @!P1 IMAD R75, R2, R10, R75 ;  /* 0x0000000a024b9224 */ /* 0x000fe200078e024b */
[----:B------:R-:W-:Y:S06]  /*4ec0*/  BRA.U !UP0, `(.L_x_83) ;  /* 0x0000000108407547 */ /* 0x000fec000b800000 */
[----:B------:R-:W1:Y:S01]  /*4ed0*/  LDCU.64 UR8, c[0x4][0x80] ;  /* 0x01001000ff0877ac */ /* 0x000e620008000a00 */
[----:B------:R-:W-:Y:S01]  /*4ee0*/  MOV R3, 0x0 ;  /* 0x0000000000037802 */ /* 0x000fe20000000f00 */
[----:B------:R-:W-:Y:S02]  /*4ef0*/  HFMA2 R12, -RZ, RZ, 0, 5.9604644775390625e-08 ;  /* 0x00000001ff0c7431 */ /* 0x000fe400000001ff */
[----:B------:R-:W-:Y:S02]  /*4f00*/  IMAD.MOV.U32 R8, RZ, RZ, 0x70 ;  /* 0x00000070ff087424 */ /* 0x000fe400078e00ff */
[----:B------:R-:W-:Y:S01]  /*4f10*/  IMAD.MOV.U32 R13, RZ, RZ, RZ ;  /* 0x000000ffff0d7224 */ /* 0x000fe200078e00ff */
[----:B------:R-:W2:Y:S01]  /*4f20*/  LDCU.64 UR6, c[0x4][0x88] ;  /* 0x01001100ff0677ac */ /* 0x000ea20008000a00 */
[----:B------:R-:W3:Y:S01]  /*4f30*/  LDC.64 R2, c[0x4][R3] ;  /* 0x0100000003027b82 */ /* 0x000ee20000000a00 */
[----:B------:R-:W4:Y:S01]  /*4f40*/  LDCU.64 UR4, c[0x4][0x8] ;  /* 0x01000100ff0477ac */ /* 0x000f220008000a00 */
[----:B-1----:R-:W-:Y:S01]  /*4f50*/  MOV R5, UR9 ;  /* 0x0000000900057c02 */ /* 0x002fe20008000f00 */
[----:B------:R-:W-:Y:S01]  /*4f60*/  IMAD.U32 R4, RZ, RZ, UR8 ;  /* 0x00000008ff047e24 */ /* 0x000fe2000f8e00ff */
[----:B--2---:R-:W-:Y:S01]  /*4f70*/  MOV R7, UR7 ;  /* 0x0000000700077c02 */ /* 0x004fe20008000f00 */
[----:B------:R-:W-:Y:S01]  /*4f80*/  IMAD.U32 R6, RZ, RZ, UR6 ;  /* 0x00000006ff067e24 */ /* 0x000fe2000f8e00ff */
[----:B----4-:R-:W-:Y:S01]  /*4f90*/  MOV R11, UR5 ;  /* 0x00000005000b7c02 */ /* 0x010fe20008000f00 */
[----:B------:R-:W-:Y:S02]  /*4fa0*/  IMAD.U32 R10, RZ, RZ, UR4 ;  /* 0x00000004ff0a7e24 */ /* 0x000fe4000f8e00ff */
[----:B------:R-:W-:Y:S07]  /*4fb0*/  LEPC R20, `(.L_x_83) ;  /* 0x000000001014794e */ /* 0x000fee0000000000 */
[----:B---3-5:R-:W-:Y:S05]  /*4fc0*/  CALL.ABS.NOINC R2 ;  /* 0x0000000002007343 */ /* 0x028fea0003c00000 */
.L_x_83:
[----:B------:R-:W-:Y:S01]  /*4fd0*/  LOP3.LUT P0, RZ, R179, 0x1b0, RZ, 0xc0, !PT ;  /* 0x000001b0b3ff7812 */ /* 0x000fe2000780c0ff */
[----:B------:R-:W-:Y:S11]  /*4fe0*/  BSSY.RECONVERGENT B6, `(.L_x_84) ;  /* 0x0000013000067945 */ /* 0x000ff60003800200 */
[----:B------:R-:W-:Y:S01]  /*4ff0*/  @!UPT UIADD3 URZ, UPT, UPT, URZ, URZ, URZ ;  /* 0x000000fffffff290 */ /* 0x000fe2000fffe0ff */
[----:B------:R-:W-:Y:S05]  /*5000*/  @!P0 BRA `(.L_x_85) ;  /* 0x0000000000408947 */ /* 0x000fea0003800000 */
        /* <DEDUP_REMOVED lines=16> */
.L_x_85:
[----:B------:R-:W-:Y:S05]  /*5110*/  BSYNC.RECONVERGENT B6 ;  /* 0x0000000000067941 */ /* 0x000fea0003800200 */
.L_x_84:
[----:B------:R-:W-:Y:S01]  /*5120*/  ISETP.NE.U32.AND P3, PT, R150, RZ, PT ;  /* 0x000000ff9600720c */ /* 0x000fe20003f65070 */
[----:B------:R-:W-:Y:S01]  /*5130*/  UISETP.NE.AND UP1, UPT, UR44, URZ, UPT ;  /* 0x000000ff2c00728c */ /* 0x000fe2000bf25270 */
[----:B------:R-:W-:Y:S02]  /*5140*/  ISETP.NE.U32.AND P4, PT, R146, RZ, PT ;  /* 0x000000ff9200720c */ /* 0x000fe40003f85070 */
[----:B------:R-:W-:Y:S02]  /*5150*/  ISETP.NE.AND.EX P3, PT, R151, RZ, PT, P3 ;  /* 0x000000ff9700720c */ /* 0x000fe40003f65330 */
[----:B------:R-:W-:Y:S02]  /*5160*/  PLOP3.LUT P1, PT, PT, PT, PT, 0x8, 0x80 ;  /* 0x000000000080781c */ /* 0x000fe40003f2e170 */
[----:B------:R-:W-:Y:S02]  /*5170*/  PLOP3.LUT P0, PT, PT, PT, UP1, 0x80, 0x8 ;  /* 0x000000000008781c */ /* 0x000fe40003f0f018 */
[----:B------:R-:W-:Y:S02]  /*5180*/  ISETP.NE.AND.EX P4, PT, R147, RZ, PT, P4 ;  /* 0x000000ff9300720c */ /* 0x000fe40003f85340 */
[----:B------:R-:W1:Y:S09]  /*5190*/  @UP1 LDCU.64 UR4, c[0x0][0x888] ;  /* 0x00011100ff0417ac */ /* 0x000e720008000a00 */
[----:B------:R-:W-:Y:S01]  /*51a0*/  @P0 PLOP3.LUT P1, PT, P3, PT, PT, 0x80, 0x8 ;  /* 0x000000000008081c */ /* 0x000fe20001f2f070 */
[----:B-1----:R-:W-:Y:S04]  /*51b0*/  @UP1 UISETP.NE.U32.AND UP0, UPT, UR4, URZ, UPT ;  /* 0x000000ff0400128c */ /* 0x002fe8000bf05070 */
[----:B------:R-:W-:Y:S04]  /*51c0*/  @UP1 UISETP.NE.AND.EX UP0, UPT, UR5, URZ, UPT, UP0 ;  /* 0x000000ff0500128c */ /* 0x000fe8000bf05300 */
[----:B------:R-:W-:Y:S01]  /*51d0*/  @UP1 USEL UR4, URZ, 0xffffffff, UP0 ;  /* 0xffffffffff041887 */ /* 0x000fe20008000000 */
[----:B------:R-:W-:Y:S11]  /*51e0*/  @!P3 BRA `(.L_x_86) ;  /* 0x00000000002cb947 */ /* 0x000ff60003800000 */
[----:B------:R-:W-:Y:S01]  /*51f0*/  ISETP.NE.U32.AND P2, PT, R148, RZ, PT ;  /* 0x000000ff9400720c */ /* 0x000fe20003f45070 */
[----:B------:R-:W-:Y:S03]  /*5200*/  IMAD.MOV.U32 R164, RZ, RZ, 0x1 ;  /* 0x00000001ffa47424 */ /* 0x000fe600078e00ff */
[----:B------:R-:W-:Y:S11]  /*5210*/  ISETP.NE.AND.EX P2, PT, R149, RZ, PT, P2 ;  /* 0x000000ff9500720c */ /* 0x000ff60003f45320 */
[----:B------:R-:W-:Y:S02]  /*5220*/  @!UPT UIADD3 URZ, UPT, UPT, URZ, URZ, URZ ;  /* 0x000000fffffff290 */ /* 0x000fe4000fffe0ff */
[----:B------:R-:W1:Y:S01]  /*5230*/  @P2 LDC.64 R2, c[0x0][0x888] ;  /* 0x00022200ff022b82 */ /* 0x000e620000000a00 */
[----:B------:R-:W-:Y:S04]  /*5240*/  @P2 IMAD R0, R150, UR36, RZ ;  /* 0x0000002496002c24 */ /* 0x000fe8000f8e02ff */
[----:B-1----:R-:W-:Y:S04]  /*5250*/  @P2 IMAD.WIDE R2, R0, 0x4, R2 ;  /* 0x0000000400022825 */ /* 0x002fe800078e0202 */
[----:B------:R-:W-:Y:S01]  /*5260*/  HFMA2 R0, -RZ, RZ, 0, 5.9604644775390625e-08 ;  /* 0x00000001ff007431 */ /* 0x000fe200000001ff */
[----:B-----5:R1:W5:Y:S04]  /*5270*/  @P2 LDG.E R81, desc[UR40][R2.64] ;  /* 0x0000002802512981 */ /* 0x020368000c1e1900 */
[----:B------:R-:W-:Y:S01]  /*5280*/  @!P2 PRMT R164, R0, 0x7610, R164 ;  /* 0x0000761000a4a816 */ /* 0x000fe200000000a4 */
[----:B-1----:R-:W2:Y:S06]  /*5290*/  @!P2 LDC R81, c[0x0][0x880] ;  /* 0x00022000ff51ab82 */ /* 0x002eac0000000800 */
.L_x_86:
[----:B------:R-:W-:Y:S05]  /*52a0*/  @!P4 BRA `(.L_x_87) ;  /* 0x000000000020c947 */ /* 0x000fea0003800000 */
[----:B------:R-:W-:Y:S04]  /*52b0*/  ISETP.NE.U32.AND P2, PT, R144, RZ, PT ;  /* 0x000000ff9000720c */ /* 0x000fe80003f45070 */
[----:B------:R-:W-:Y:S11]  /*52c0*/  ISETP.NE.AND.EX P2, PT, R145, RZ, PT, P2 ;  /* 0x000000ff9100720c */ /* 0x000ff60003f45320 */
[----:B------:R-:W-:Y:S02]  /*52d0*/  @!UPT UIADD3 URZ, UPT, UPT, URZ, URZ, URZ ;  /* 0x000000fffffff290 */ /* 0x000fe4000fffe0ff */
[----:B------:R-:W1:Y:S01]  /*52e0*/  @P2 LDC.64 R2, c[0x0][0x8a8] ;  /* 0x00022a00ff022b82 */ /* 0x000e620000000a00 */
[----:B------:R-:W-:Y:S04]  /*52f0*/  @P2 IMAD R0, R146, UR36, RZ ;  /* 0x0000002492002c24 */ /* 0x000fe8000f8e02ff */
[----:B-1----:R-:W-:Y:S05]  /*5300*/  @P2 IMAD.WIDE R2, R0, 0x4, R2 ;  /* 0x0000000400022825 */ /* 0x002fea00078e0202 */
[----:B-----5:R1:W5:Y:S02]  /*5310*/  @P2 LDG.E R78, desc[UR40][R2.64] ;  /* 0x00000028024e2981 */ /* 0x020364000c1e1900 */
[----:B-1----:R-:W3:Y:S02]  /*5320*/  @!P2 LDC R78, c[0x0][0x8a0] ;  /* 0x00022800ff4eab82 */ /* 0x002ee40000000800 */
.L_x_87:
[----:B--2--5:R-:W-:Y:S01]  /*5330*/  @P0 FSETP.NEU.AND P4, PT, R81, RZ, PT ;  /* 0x000000ff5100020b */ /* 0x024fe20003f8d000 */
[----:B------:R-:W-:Y:S01]  /*5340*/  IMAD.U32 R0, RZ, RZ, UR4 ;  /* 0x00000004ff007e24 */ /* 0x000fe2000f8e00ff */
[----:B------:R-:W-:Y:S01]  /*5350*/  @P0 LOP3.LUT P2, RZ, R164, 0xff, RZ, 0xc0, !PT ;  /* 0x000000ffa4ff0812 */ /* 0x000fe2000784c0ff */
[----:B------:R-:W-:Y:S01]  /*5360*/  BSSY B1, `(.L_x_88) ;  /* 0x000003d000017945 */ /* 0x000fe20003800000 */
[----:B------:R-:W-:Y:S01]  /*5370*/  @P0 SEL R3, RZ, 0xffffffff, P4 ;  /* 0xffffffffff030807 */ /* 0x000fe20002000000 */
[C---:B------:R-:W-:Y:S01]  /*5380*/  IMAD R64, R76.reuse, 0x40, R79 ;  /* 0x000000404c407824 */ /* 0x040fe200078e024f */
[----:B------:R-:W-:Y:S02]  /*5390*/  LEA R156, R76, UR43, 0x3 ;  /* 0x0000002b4c9c7c11 */ /* 0x000fe4000f8e18ff */
[----:B------:R-:W-:Y:S02]  /*53a0*/  CS2R R86, SRZ ;  /* 0x0000000000567805 */ /* 0x000fe4000001ff00 */
[----:B------:R-:W-:Y:S02]  /*53b0*/  @P1 SEL R3, R0, R3, !P2 ;  /* 0x0000000300031207 */ /* 0x000fe40005000000 */
[----:B------:R-:W-:Y:S02]  /*53c0*/  CS2R R84, SRZ ;  /* 0x0000000000547805 */ /* 0x000fe4000001ff00 */
[----:B------:R-:W-:Y:S02]  /*53d0*/  SHF.L.U32 R5, R175, 0x1f, RZ ;  /* 0x0000001faf057819 */ /* 0x000fe400000006ff */
[----:B------:R-:W-:Y:S02]  /*53e0*/  CS2R R90, SRZ ;  /* 0x00000000005a7805 */ /* 0x000fe4000001ff00 */
[----:B------:R-:W-:Y:S02]  /*53f0*/  @P0 LOP3.LUT R3, R3, 0x1, RZ, 0xc0, !PT ;  /* 0x0000000103030812 */ /* 0x000fe400078ec0ff */
[----:B------:R-:W-:Y:S02]  /*5400*/  CS2R R88, SRZ ;  /* 0x0000000000587805 */ /* 0x000fe4000001ff00 */
[----:B------:R-:W-:Y:S02]  /*5410*/  PLOP3.LUT P5, PT, PT, PT, PT, 0x8, 0x80 ;  /* 0x000000000080781c */ /* 0x000fe40003fae170 */
[----:B------:R-:W-:Y:S02]  /*5420*/  CS2R R98, SRZ ;  /* 0x0000000000627805 */ /* 0x000fe4000001ff00 */
[----:B------:R-:W-:Y:S02]  /*5430*/  ISETP.NE.U32.OR P1, PT, R3, 0x1, !P0 ;  /* 0x000000010300780c */ /* 0x000fe40004725470 */
[----:B------:R-:W-:Y:S02]  /*5440*/  CS2R R96, SRZ ;  /* 0x0000000000607805 */ /* 0x000fe4000001ff00 */
[----:B------:R-:W-:Y:S02]  /*5450*/  CS2R R94, SRZ ;  /* 0x00000000005e7805 */ /* 0x000fe4000001ff00 */
[----:B------:R-:W-:Y:S07]  /*5460*/  CS2R R92, SRZ ;  /* 0x00000000005c7805 */ /* 0x000fee000001ff00 */
[----:B------:R-:W-:Y:S04]  /*5470*/  @P1 SHF.L.U32 R2, R173, 0x1f, RZ ;  /* 0x0000001fad021819 */ /* 0x000fe800000006ff */
[----:B------:R-:W1:Y:S01]  /*5480*/  @P1 SYNCS.PHASECHK.TRANS64.TRYWAIT P0, [UR43+0x80], R2 ;  /* 0x00008002ff0015a7 */ /* 0x000e62000800112b */
[----:B------:R2:W4:Y:S01]  /*5490*/  SYNCS.PHASECHK.TRANS64.TRYWAIT P4, [R156+URZ+0xc0], R5 ;  /* 0x0000c0059c0075a7 */ /* 0x00052200080811ff */
[----:B-1----:R-:W-:Y:S01]  /*54a0*/  @P1 PLOP3.LUT P5, PT, P0, PT, PT, 0x8, 0x80 ;  /* 0x000000000080181c */ /* 0x002fe200007ae170 */
[----:B------:R-:W-:Y:S01]  /*54b0*/  @!UPT UIADD3 URZ, UPT, UPT, URZ, URZ, URZ ;  /* 0x000000fffffff290 */ /* 0x000fe2000fffe0ff */
[----:B--2-4-:R-:W-:Y:S11]  /*54c0*/  @!P1 BRA `(.L_x_89) ;  /* 0x0000000000989947 */ /* 0x014ff60003800000 */
[----:B------:R-:W-:Y:S01]  /*54d0*/  ISETP.NE.U32.AND P0, PT, RZ, UR38, PT ;  /* 0x00000026ff007c0c */ /* 0x000fe2000bf05070 */
[----:B------:R-:W-:Y:S01]  /*54e0*/  BSSY B0, `(.L_x_90) ;  /* 0x0000016000007945 */ /* 0x000fe20003800000 */
[----:B------:R-:W-:Y:S02]  /*54f0*/  FSETP.NEU.AND P2, PT, R81, RZ, PT ;  /* 0x000000ff5100720b */ /* 0x000fe40003f4d000 */
[----:B------:R-:W-:Y:S02]  /*5500*/  CS2R R94, SRZ ;  /* 0x00000000005e7805 */ /* 0x000fe4000001ff00 */
[----:B------:R-:W-:Y:S02]  /*5510*/  ISETP.NE.AND.EX P0, PT, RZ, UR39, PT, P0 ;  /* 0x00000027ff007c0c */ /* 0x000fe4000bf05300 */
[----:B------:R-:W-:Y:S02]  /*5520*/  CS2R R92, SRZ ;  /* 0x00000000005c7805 */ /* 0x000fe4000001ff00 */
[----:B------:R-:W-:Y:S02]  /*5530*/  LOP3.LUT P1, RZ, R164, 0xff, RZ, 0xc0, !PT ;  /* 0x000000ffa4ff7812 */ /* 0x000fe4000782c0ff */
[----:B------:R-:W-:Y:S02]  /*5540*/  CS2R R98, SRZ ;  /* 0x0000000000627805 */ /* 0x000fe4000001ff00 */
[----:B------:R-:W-:Y:S02]  /*5550*/  SEL R0, RZ, 0xffffffff, P2 ;  /* 0xffffffffff007807 */ /* 0x000fe40001000000 */
[----:B------:R-:W-:Y:S02]  /*5560*/  CS2R R96, SRZ ;  /* 0x0000000000607805 */ /* 0x000fe4000001ff00 */
[----:B------:R-:W-:Y:S02]  /*5570*/  SEL R3, RZ, 0xffffffff, P0 ;  /* 0xffffffffff037807 */ /* 0x000fe40000000000 */
[----:B------:R-:W-:Y:S02]  /*5580*/  CS2R R90, SRZ ;  /* 0x00000000005a7805 */ /* 0x000fe4000001ff00 */
[----:B------:R-:W-:Y:S02]  /*5590*/  CS2R R88, SRZ ;  /* 0x0000000000587805 */ /* 0x000fe4000001ff00 */
[----:B------:R-:W-:Y:S02]  /*55a0*/  CS2R R86, SRZ ;  /* 0x0000000000567805 */ /* 0x000fe4000001ff00 */
[----:B------:R-:W-:Y:S02]  /*55b0*/  @P3 SEL R0, R3, R0, !P1 ;  /* 0x0000000003003207 */ /* 0x000fe40004800000 */
[----:B------:R-:W-:Y:S02]  /*55c0*/  CS2R R84, SRZ ;  /* 0x0000000000547805 */ /* 0x000fe4000001ff00 */
[----:B------:R-:W-:Y:S04]  /*55d0*/  LOP3.LUT R0, R0, 0x1, RZ, 0xc0, !PT ;  /* 0x0000000100007812 */ /* 0x000fe800078ec0ff */
[----:B------:R-:W-:Y:S01]  /*55e0*/  ISETP.NE.U32.AND P0, PT, R0, 0x1, PT ;  /* 0x000000010000780c */ /* 0x000fe20003f05070 */
[----:B------:R-:W-:Y:S01]  /*55f0*/  @!UPT UIADD3 URZ, UPT, UPT, URZ, URZ, URZ ;  /* 0x000000fffffff290 */ /* 0x000fe2000fffe0ff */
[----:B------:R-:W-:Y:S11]  /*5600*/  @!P5 BRA `(.L_x_91) ;  /* 0x00000000000cd947 */ /* 0x000ff60003800000 */
[----:B------:R-:W-:Y:S04]  /*5610*/  SHF.L.U32 R3, R173, 0x1f, RZ ;  /* 0x0000001fad037819 */ /* 0x000fe800000006ff */
[----:B------:R-:W1:Y:S02]  /*5620*/  SYNCS.PHASECHK.TRANS64.TRYWAIT P1, [UR43+0x80], R3 ;  /* 0x00008003ff0075a7 */ /* 0x000e64000802112b */
[----:B-1----:R-:W-:Y:S05]  /*5630*/  @!P1 BRA `(.L_x_92) ;  /* 0x0000001c00c09947 */ /* 0x002fea0003800000 */
.L_x_91:
[----:B------:R-:W-:Y:S05]  /*5640*/  BSYNC B0 ;  /* 0x0000000000007941 */ /* 0x000fea0003800000 */
.L_x_90:
[----:B------:R2:W4:Y:S01]  /*5650*/  @P0 LDS.128 R92, [R168+UR43+0x200] ;  /* 0x0002002ba85c0984 */ /* 0x0005220008000c00 */
[----:B------:R-:W-:Y:S01]  /*5660*/  UIADD3 UR4, UPT, UPT, UR43, 0x88, URZ ;  /* 0x000000882b047890 */ /* 0x000fe2000fffe0ff */
[----:B------:R-:W-:Y:S02]  /*5670*/  LOP3.LUT R173, R173, 0x1, RZ, 0x3c, !PT ;  /* 0x00000001adad7812 */ /* 0x000fe400078e3cff */
[----:B------:R2:W1:Y:S01]  /*5680*/  @P0 LDS.128 R96, [R178+0x10] ;  /* 0x00001000b2600984 */ /* 0x0004620000000c00 */
[----:B------:R-:W-:Y:S03]  /*5690*/  UPRMT UR4, UR37, 0x654, UR4 ;  /* 0x0000065425047896 */ /* 0x000fe60008000004 */
[----:B------:R2:W1:Y:S04]  /*56a0*/  @P0 LDS.128 R88, [R177+0x20] ;  /* 0x00002000b1580984 */ /* 0x0004680000000c00 */
[----:B------:R2:W1:Y:S01]  /*56b0*/  @P0 LDS.128 R84, [R176+0x30] ;  /* 0x00003000b0540984 */ /* 0x0004620000000c00 */
[----:B------:R-:W-:Y:S01]  /*56c0*/  @!PT LDS RZ, [RZ] ;  /* 0x00000000fffff984 */ /* 0x000fe20000000800 */
[----:B------:R-:W-:Y:S01]  /*56d0*/  @!PT LDS RZ, [RZ] ;  /* 0x00000000fffff984 */ /* 0x000fe20000000800 */
[----:B------:R-:W-:Y:S01]  /*56e0*/  @!PT LDS RZ, [RZ] ;  /* 0x00000000fffff984 */ /* 0x000fe20000000800 */
[----:B------:R-:W-:Y:S01]  /*56f0*/  @!PT LDS RZ, [RZ] ;  /* 0x00000000fffff984 */ /* 0x000fe20000000800 */
[----:B------:R5:W-:Y:S06]  /*5700*/  MEMBAR.ALL.CTA ;  /* 0x0000000000007992 */ /* 0x000bec0000008000 */
[----:B-----5:R-:W5:Y:S02]  /*5710*/  FENCE.VIEW.ASYNC.S ;  /* 0x00000000000073c6 */ /* 0x020f640000000000 */
[----:B-----5:R-:W-:Y:S01]  /*5720*/  SYNCS.ARRIVE.TRANS64.RED.A1T0 RZ, [UR4], RZ ;  /* 0x000000ffffff79a7 */ /* 0x020fe20008100404 */
.L_x_89:
[----:B------:R-:W-:Y:S05]  /*5730*/  BSYNC B1 ;  /* 0x0000000000017941 */ /* 0x000fea0003800000 */
.L_x_88:
[----:B-1----:R-:W-:Y:S04]  /*5740*/  SHF.R.U32.HI R0, RZ, 0x15, R64 ;  /* 0x00000015ff007819 */ /* 0x002fe80000011640 */
[----:B------:R-:W-:Y:S01]  /*5750*/  LOP3.LUT P0, RZ, R0, 0x3, R169, 0x48, !PT ;  /* 0x0000000300ff7812 */ /* 0x000fe200078048a9 */
[----:B------:R-:W-:Y:S01]  /*5760*/  @!UPT UIADD3 URZ, UPT, UPT, URZ, URZ, URZ ;  /* 0x000000fffffff290 */ /* 0x000fe2000fffe0ff */
[----:B------:R-:W-:Y:S11]  /*5770*/  @P4 BRA `(.L_x_93) ;  /* 0x0000000000084947 */ /* 0x000ff60003800000 */
[----:B------:R-:W1:Y:S02]  /*5780*/  SYNCS.PHASECHK.TRANS64.TRYWAIT P1, [R156+URZ+0xc0], R5 ;  /* 0x0000c0059c0075a7 */ /* 0x000e6400080211ff */
[----:B-1----:R-:W-:Y:S05]  /*5790*/  @!P1 BRA `(.L_x_94) ;  /* 0x0000001c00809947 */ /* 0x002fea0003800000 */
.L_x_93:
[----:B------:R-:W-:Y:S05]  /*57a0*/  @!P0 BRA `(.L_x_95) ;  /* 0x0000000000408947 */ /* 0x000fea0003800000 */
[----:B------:R-:W1:Y:S01]  /*57b0*/  LDCU.64 UR8, c[0x4][0x70] ;  /* 0x01000e00ff0877ac */ /* 0x000e620008000a00 */
[----:B------:R-:W-:Y:S01]  /*57c0*/  MOV R3, 0x0 ;  /* 0x0000000000037802 */ /* 0x000fe20000000f00 */
[----:B------:R-:W-:Y:S02]  /*57d0*/  HFMA2 R12, -RZ, RZ, 0, 5.9604644775390625e-08 ;  /* 0x00000001ff0c7431 */ /* 0x000fe400000001ff */
[----:B------:R-:W-:Y:S02]  /*57e0*/  IMAD.MOV.U32 R8, RZ, RZ, 0x192 ;  /* 0x00000192ff087424 */ /* 0x000fe400078e00ff */
[----:B------:R-:W-:Y:S01]  /*57f0*/  IMAD.MOV.U32 R13, RZ, RZ, RZ ;  /* 0x000000ffff0d7224 */ /* 0x000fe200078e00ff */
[----:B------:R-:W5:Y:S01]  /*5800*/  LDCU.64 UR6, c[0x4][0x78] ;  /* 0x01000f00ff0677ac */ /* 0x000f620008000a00 */
[----:B------:R-:W2:Y:S01]  /*5810*/  LDC.64 R2, c[0x4][R3] ;  /* 0x0100000003027b82 */ /* 0x000ea20000000a00 */
[----:B------:R-:W3:Y:S01]  /*5820*/  LDCU.64 UR4, c[0x4][0x10] ;  /* 0x01000200ff0477ac */ /* 0x000ee20008000a00 */
[----:B-1----:R-:W-:Y:S01]  /*5830*/  MOV R5, UR9 ;  /* 0x0000000900057c02 */ /* 0x002fe20008000f00 */
[----:B------:R-:W-:Y:S01]  /*5840*/  IMAD.U32 R4, RZ, RZ, UR8 ;  /* 0x00000008ff047e24 */ /* 0x000fe2000f8e00ff */
[----:B-----5:R-:W-:Y:S01]  /*5850*/  MOV R7, UR7 ;  /* 0x0000000700077c02 */ /* 0x020fe20008000f00 */
[----:B------:R-:W-:Y:S01]  /*5860*/  IMAD.U32 R6, RZ, RZ, UR6 ;  /* 0x00000006ff067e24 */ /* 0x000fe2000f8e00ff */
[----:B---3--:R-:W-:Y:S01]  /*5870*/  MOV R11, UR5 ;  /* 0x00000005000b7c02 */ /* 0x008fe20008000f00 */
[----:B------:R-:W-:Y:S02]  /*5880*/  IMAD.U32 R10, RZ, RZ, UR4 ;  /* 0x00000004ff0a7e24 */ /* 0x000fe4000f8e00ff */
[----:B------:R-:W-:Y:S07]  /*5890*/  LEPC R20, `(.L_x_95) ;  /* 0x000000001014794e */ /* 0x000fee0000000000 */
[----:B--2-4-:R-:W-:Y:S05]  /*58a0*/  CALL.ABS.NOINC R2 ;  /* 0x0000000002007343 */ /* 0x014fea0003c00000 */
.L_x_95:
[----:B------:R-:W-:Y:S01]  /*58b0*/  LOP3.LUT P0, RZ, R166, 0x60, RZ, 0xc0, !PT ;  /* 0x00000060a6ff7812 */ /* 0x000fe2000780c0ff */
[----:B------:R-:W-:Y:S05]  /*58c0*/  WARPSYNC.ALL ;  /* 0x0000000000007948 */ /* 0x000fea0003800000 */
[----:B------:R-:W-:Y:S01]  /*58d0*/  R2UR UR4, R64 ;  /* 0x00000000400472ca */ /* 0x000fe200000e0000 */
[----:B------:R-:W-:Y:S01]  /*58e0*/  BSSY.RECONVERGENT B0, `(.L_x_96) ;  /* 0x0000121000007945 */ /* 0x000fe20003800200 */
[-C--:B----4-:R-:W-:Y:S02]  /*58f0*/  F2FP.F16.E4M3.UNPACK_B R82, R92.reuse ;  /* 0x0000005cff52723e */ /* 0x090fe400020006ff */
[----:B------:R-:W-:Y:S02]  /*5900*/  F2FP.F16.E4M3.UNPACK_B R109, R92.H1 ;  /* 0x0000005cff6d723e */ /* 0x000fe400030006ff */
[-C--:B------:R-:W-:Y:S01]  /*5910*/  F2FP.F16.E4M3.UNPACK_B R107, R93.reuse ;  /* 0x0000005dff6b723e */ /* 0x080fe200020006ff */
[--C-:B------:R-:W-:Y:S01]  /*5920*/  HADD2.F32 R80, -RZ, R82.reuse.H0_H0 ;  /* 0x20000052ff507230 */ /* 0x100fe20000004100 */
[----:B------:R-:W-:Y:S01]  /*5930*/  F2FP.F16.E4M3.UNPACK_B R105, R93.H1 ;  /* 0x0000005dff69723e */ /* 0x000fe200030006ff */
[----:B------:R-:W-:Y:S01]  /*5940*/  HADD2.F32 R82, -RZ, R82.H1_H1 ;  /* 0x30000052ff527230 */ /* 0x000fe20000004100 */
[-C--:B------:R-:W-:Y:S01]  /*5950*/  F2FP.F16.E4M3.UNPACK_B R130, R84.reuse ;  /* 0x00000054ff82723e */ /* 0x080fe200020006ff */
[--C-:B------:R-:W-:Y:S01]  /*5960*/  HADD2.F32 R83, -RZ, R109.reuse.H0_H0 ;  /* 0x2000006dff537230 */ /* 0x100fe20000004100 */
[----:B------:R-:W-:Y:S01]  /*5970*/  F2FP.F16.E4M3.UNPACK_B R132, R84.H1 ;  /* 0x00000054ff84723e */ /* 0x000fe200030006ff */
[----:B------:R-:W3:Y:S01]  /*5980*/  LDTM.x64 R4, tmem[UR4] ;  /* 0x00000004000479ee */ /* 0x000ee20008340000 */
[----:B------:R-:W-:Y:S01]  /*5990*/  NOP ;  /* 0x0000000000007918 */ /* 0x000fe20000000000 */
[----:B------:R-:W-:Y:S01]  /*59a0*/  R2UR UR5, R156 ;  /* 0x000000009c0572ca */ /* 0x000fe200000e0000 */
[--C-:B------:R-:W-:Y:S01]  /*59b0*/  HADD2.F32 R129, -RZ, R130.reuse.H0_H0 ;  /* 0x20000082ff817230 */ /* 0x100fe20000004100 */
[----:B------:R-:W-:Y:S01]  /*59c0*/  F2FP.F16.E4M3.UNPACK_B R93, R94 ;  /* 0x0000005eff5d723e */ /* 0x000fe200020006ff */
[----:B------:R-:W-:Y:S01]  /*59d0*/  HADD2.F32 R130, -RZ, R130.H1_H1 ;  /* 0x30000082ff827230 */ /* 0x000fe20000004100 */
[-C--:B------:R-:W-:Y:S01]  /*59e0*/  F2FP.F16.E4M3.UNPACK_B R134, R85.reuse ;  /* 0x00000055ff86723e */ /* 0x080fe200020006ff */
[----:B------:R-:W-:Y:S01]  /*59f0*/  HADD2.F32 R84, -RZ, R109.H1_H1 ;  /* 0x3000006dff547230 */ /* 0x000fe20000004100 */
[----:B------:R-:W-:Y:S01]  /*5a00*/  F2FP.F16.E4M3.UNPACK_B R136, R85.H1 ;  /* 0x00000055ff88723e */ /* 0x000fe200030006ff */
[--C-:B------:R-:W-:Y:S01]  /*5a10*/  HADD2.F32 R85, -RZ, R107.reuse.H0_H0 ;  /* 0x2000006bff557230 */ /* 0x100fe20000004100 */
[-C--:B------:R-:W-:Y:S01]  /*5a20*/  F2FP.F16.E4M3.UNPACK_B R138, R86.reuse ;  /* 0x00000056ff8a723e */ /* 0x080fe200020006ff */
[--C-:B------:R-:W-:Y:S01]  /*5a30*/  HADD2.F32 R133, -RZ, R134.reuse.H0_H0 ;  /* 0x20000086ff857230 */ /* 0x100fe20000004100 */
[----:B------:R-:W-:Y:S01]  /*5a40*/  F2FP.F16.E4M3.UNPACK_B R140, R86.H1 ;  /* 0x00000056ff8c723e */ /* 0x000fe200030006ff */
[----:B------:R-:W-:Y:S01]  /*5a50*/  HADD2.F32 R86, -RZ, R107.H1_H1 ;  /* 0x3000006bff567230 */ /* 0x000fe20000004100 */
[----:B------:R-:W-:Y:S01]  /*5a60*/  F2FP.F16.E4M3.UNPACK_B R142, R87 ;  /* 0x00000057ff8e723e */ /* 0x000fe200020006ff */
[----:B------:R-:W-:Y:S01]  /*5a70*/  UIADD3 UR5, UPT, UPT, UR5, 0xe0, URZ ;  /* 0x000000e005057890 */ /* 0x000fe2000fffe0ff */
[----:B------:R-:W-:Y:S01]  /*5a80*/  HADD2.F32 R134, -RZ, R134.H1_H1 ;  /* 0x30000086ff867230 */ /* 0x000fe20000004100 */
[----:B------:R-:W-:Y:S01]  /*5a90*/  F2FP.F16.E4M3.UNPACK_B R114, R88 ;  /* 0x00000058ff72723e */ /* 0x000fe200020006ff */
[--C-:B------:R-:W-:Y:S01]  /*5aa0*/  HADD2.F32 R137, -RZ, R138.reuse.H0_H0 ;  /* 0x2000008aff897230 */ /* 0x100fe20000004100 */
[----:B------:R-:W-:Y:S01]  /*5ab0*/  UPRMT UR5, UR37, 0x654, UR5 ;  /* 0x0000065425057896 */ /* 0x000fe20008000005 */
[----:B------:R-:W-:Y:S01]  /*5ac0*/  HADD2.F32 R138, -RZ, R138.H1_H1 ;  /* 0x3000008aff8a7230 */ /* 0x000fe20000004100 */
[-C--:B------:R-:W-:Y:S01]  /*5ad0*/  F2FP.F16.E4M3.UNPACK_B R118, R89.reuse ;  /* 0x00000059ff76723e */ /* 0x080fe200020006ff */
[--C-:B------:R-:W-:Y:S01]  /*5ae0*/  HADD2.F32 R113, -RZ, R114.reuse.H0_H0 ;  /* 0x20000072ff717230 */ /* 0x100fe20000004100 */
[----:B------:R-:W-:Y:S01]  /*5af0*/  F2FP.F16.E4M3.UNPACK_B R120, R89.H1 ;  /* 0x00000059ff78723e */ /* 0x000fe200030006ff */
[C---:B---3--:R-:W-:Y:S01]  /*5b00*/  FMUL R4, R78.reuse, R4 ;  /* 0x000000044e047220 */ /* 0x048fe20000400000 */
[C---:B------:R-:W-:Y:S01]  /*5b10*/  FMUL R5, R78.reuse, R5 ;  /* 0x000000054e057220 */ /* 0x040fe20000400000 */
[C---:B------:R-:W-:Y:S01]  /*5b20*/  FMUL R8, R78.reuse, R8 ;  /* 0x000000084e087220 */ /* 0x040fe20000400000 */
[C---:B------:R-:W-:Y:S01]  /*5b30*/  FMUL R9, R78.reuse, R9 ;  /* 0x000000094e097220 */ /* 0x040fe20000400000 */
[----:B------:R-:W-:Y:S01]  /*5b40*/  SYNCS.ARRIVE.TRANS64.RED.A1T0 RZ, [UR5], RZ ;  /* 0x000000ffffff79a7 */ /* 0x000fe20008100405 */
[C---:B------:R-:W-:Y:S01]  /*5b50*/  FFMA R4, R81.reuse, R80, R4 ;  /* 0x0000005051047223 */ /* 0x040fe20000000004 */
[C---:B------:R-:W-:Y:S01]  /*5b60*/  FFMA R5, R81.reuse, R82, R5 ;  /* 0x0000005251057223 */ /* 0x040fe20000000005 */
[----:B------:R-:W-:Y:S02]  /*5b70*/  HADD2.F32 R89, -RZ, R93.H0_H0 ;  /* 0x2000005dff597230 */ /* 0x000fe40000004100 */
[C---:B------:R-:W-:Y:S01]  /*5b80*/  FMUL R12, R78.reuse, R12 ;  /* 0x0000000c4e0c7220 */ /* 0x040fe20000400000 */
        /* <DEDUP_REMOVED lines=11> */
[----:B------:R-:W-:Y:S02]  /*5c40*/  HADD2.F32 R114, -RZ, R114.H1_H1 ;  /* 0x30000072ff727230 */ /* 0x000fe40000004100 */
[C---:B------:R-:W-:Y:S01]  /*5c50*/  FMUL R32, R78.reuse, R36 ;  /* 0x000000244e207220 */ /* 0x040fe20000400000 */
[C---:B------:R-:W-:Y:S01]  /*5c60*/  FMUL R33, R78.reuse, R37 ;  /* 0x000000254e217220 */ /* 0x040fe20000400000 */
[--C-:B------:R-:W-:Y:S02]  /*5c70*/  HADD2.F32 R117, -RZ, R118.reuse.H0_H0 ;  /* 0x20000076ff757230 */ /* 0x100fe40000004100 */
[C---:B------:R-:W-:Y:S01]  /*5c80*/  FMUL R36, R78.reuse, R40 ;  /* 0x000000284e247220 */ /* 0x040fe20000400000 */
[----:B------:R-:W-:Y:S02]  /*5c90*/  HADD2.F32 R118, -RZ, R118.H1_H1 ;  /* 0x30000076ff767230 */ /* 0x000fe40000004100 */
        /* <DEDUP_REMOVED lines=8> */
[----:B------:R-:W-:Y:S01]  /*5d20*/  F2FP.F16.E4M3.UNPACK_B R92, R94.H1 ;  /* 0x0000005eff5c723e */ /* 0x000fe200030006ff */
[C---:B------:R-:W-:Y:S01]  /*5d30*/  FMUL R53, R78.reuse, R57 ;  /* 0x000000394e357220 */ /* 0x040fe20000400000 */
[C---:B------:R-:W-:Y:S01]  /*5d40*/  FMUL R56, R78.reuse, R60 ;  /* 0x0000003c4e387220 */ /* 0x040fe20000400000 */
[----:B------:R-:W-:Y:S01]  /*5d50*/  F2FP.F16.E4M3.UNPACK_B R141, R87.H1 ;  /* 0x00000057ff8d723e */ /* 0x000fe200030006ff */
[C---:B------:R-:W-:Y:S01]  /*5d60*/  FMUL R57, R78.reuse, R61 ;  /* 0x0000003d4e397220 */ /* 0x040fe20000400000 */
[----:B------:R-:W-:Y:S02]  /*5d70*/  HADD2.F32 R80, -RZ, R142.H1_H1 ;  /* 0x3000008eff507230 */ /* 0x000fe40000004100 */
[C---:B------:R-:W-:Y:S01]  /*5d80*/  FMUL R60, R78.reuse, R64 ;  /* 0x000000404e3c7220 */ /* 0x040fe20000400000 */
[----:B------:R-:W-:Y:S01]  /*5d90*/  F2FP.F16.E4M3.UNPACK_B R116, R88.H1 ;  /* 0x00000058ff74723e */ /* 0x000fe200030006ff */
[C---:B------:R-:W-:Y:S01]  /*5da0*/  FMUL R61, R78.reuse, R65 ;  /* 0x000000414e3d7220 */ /* 0x040fe20000400000 */
[C---:B------:R-:W-:Y:S01]  /*5db0*/  FMUL R6, R78.reuse, R6 ;  /* 0x000000064e067220 */ /* 0x040fe20000400000 */
[----:B------:R-:W-:Y:S01]  /*5dc0*/  F2FP.F16.E4M3.UNPACK_B R94, R95 ;  /* 0x0000005fff5e723e */ /* 0x000fe200020006ff */
[C---:B------:R-:W-:Y:S01]  /*5dd0*/  FMUL R7, R78.reuse, R7 ;  /* 0x000000074e077220 */ /* 0x040fe20000400000 */
[--C-:B------:R-:W-:Y:S02]  /*5de0*/  HADD2.F32 R87, -RZ, R105.reuse.H0_H0 ;  /* 0x20000069ff577230 */ /* 0x100fe40000004100 */
[C---:B------:R-:W-:Y:S01]  /*5df0*/  FFMA R6, R81.reuse, R83, R6 ;  /* 0x0000005351067223 */ /* 0x040fe20000000006 */
[----:B------:R-:W-:Y:S01]  /*5e00*/  F2FP.F16.E4M3.UNPACK_B R122, R90 ;  /* 0x0000005aff7a723e */ /* 0x000fe200020006ff */
[C---:B------:R-:W-:Y:S01]  /*5e10*/  FFMA R7, R81.reuse, R84, R7 ;  /* 0x0000005451077223 */ /* 0x040fe20000000007 */
[C---:B------:R-:W-:Y:S01]  /*5e20*/  FFMA R8, R81.reuse, R85, R8 ;  /* 0x0000005551087223 */ /* 0x040fe20000000008 */
[----:B------:R-:W-:Y:S01]  /*5e30*/  F2FP.F16.E4M3.UNPACK_B R124, R90.H1 ;  /* 0x0000005aff7c723e */ /* 0x000fe200030006ff */
[----:B------:R-:W-:Y:S02]  /*5e40*/  HADD2.F32 R88, -RZ, R105.H1_H1 ;  /* 0x30000069ff587230 */ /* 0x000fe40000004100 */
[----:B------:R-:W-:Y:S01]  /*5e50*/  FFMA R9, R81, R86, R9 ;  /* 0x0000005651097223 */ /* 0x000fe20000000009 */
[----:B------:R-:W-:Y:S01]  /*5e60*/  F2FP.SATFINITE.E4M3.F32.PACK_AB_MERGE_C R156, R7, R6, RZ ;  /* 0x00000006079c723e */ /* 0x000fe200048070ff */
[----:B------:R-:W-:Y:S02]  /*5e70*/  HADD2.F32 R90, -RZ, R93.H1_H1 ;  /* 0x3000005dff5a7230 */ /* 0x000fe40000004100 */
[C---:B------:R-:W-:Y:S01]  /*5e80*/  FMUL R10, R78.reuse, R10 ;  /* 0x0000000a4e0a7220 */ /* 0x040fe20000400000 */
[--C-:B------:R-:W-:Y:S01]  /*5e90*/  HADD2.F32 R93, -RZ, R94.reuse.H0_H0 ;  /* 0x2000005eff5d7230 */ /* 0x100fe20000004100 */
[----:B------:R-:W-:Y:S01]  /*5ea0*/  F2FP.SATFINITE.E4M3.F32.PACK_AB_MERGE_C R156, R5, R4, R156 ;  /* 0x00000004059c723e */ /* 0x000fe2000480709c */
[----:B------:R-:W-:Y:S02]  /*5eb0*/  HADD2.F32 R94, -RZ, R94.H1_H1 ;  /* 0x3000005eff5e7230 */ /* 0x000fe40000004100 */
[C---:B------:R-:W-:Y:S01]  /*5ec0*/  FFMA R10, R81.reuse, R87, R10 ;  /* 0x00000057510a7223 */ /* 0x040fe2000000000a */
[--C-:B------:R-:W-:Y:S02]  /*5ed0*/  HADD2.F32 R121, -RZ, R122.reuse.H0_H0 ;  /* 0x2000007aff797230 */ /* 0x100fe40000004100 */
[C---:B------:R-:W-:Y:S01]  /*5ee0*/  FMUL R11, R78.reuse, R11 ;  /* 0x0000000b4e0b7220 */ /* 0x040fe20000400000 */
[----:B------:R-:W-:Y:S01]  /*5ef0*/  F2FP.F16.E4M3.UNPACK_B R126, R91 ;  /* 0x0000005bff7e723e */ /* 0x000fe200020006ff */
[----:B------:R-:W-:Y:S01]  /*5f00*/  HADD2.F32 R122, -RZ, R122.H1_H1 ;  /* 0x3000007aff7a7230 */ /* 0x000fe20000004100 */
[----:B------:R-:W-:Y:S01]  /*5f10*/  F2FP.F16.E4M3.UNPACK_B R103, R95.H1 ;  /* 0x0000005fff67723e */ /* 0x000fe200030006ff */
[C---:B------:R-:W-:Y:S01]  /*5f20*/  FFMA R11, R81.reuse, R88, R11 ;  /* 0x00000058510b7223 */ /* 0x040fe2000000000b */
[----:B------:R-:W-:Y:S01]  /*5f30*/  F2FP.F16.E4M3.UNPACK_B R128, R91.H1 ;  /* 0x0000005bff80723e */ /* 0x000fe200030006ff */
[----:B------:R-:W-:Y:S02]  /*5f40*/  HADD2.F32 R91, -RZ, R92.H0_H0 ;  /* 0x2000005cff5b7230 */ /* 0x000fe40000004100 */
[C---:B------:R-:W-:Y:S01]  /*5f50*/  FFMA R12, R81.reuse, R89, R12 ;  /* 0x00000059510c7223 */ /* 0x040fe2000000000c */
[----:B------:R-:W-:Y:S01]  /*5f60*/  FFMA R13, R81, R90, R13 ;  /* 0x0000005a510d7223 */ /* 0x000fe2000000000d */
[----:B------:R-:W-:Y:S01]  /*5f70*/  F2FP.SATFINITE.E4M3.F32.PACK_AB_MERGE_C R157, R11, R10, RZ ;  /* 0x0000000a0b9d723e */ /* 0x000fe200048070ff */
[--C-:B------:R-:W-:Y:S01]  /*5f80*/  HADD2.F32 R125, -RZ, R126.reuse.H0_H0 ;  /* 0x2000007eff7d7230 */ /* 0x100fe20000004100 */
[----:B------:R-:W-:Y:S01]  /*5f90*/  F2FP.F16.E4M3.UNPACK_B R101, R96 ;  /* 0x00000060ff65723e */ /* 0x000fe200020006ff */
[----:B------:R-:W-:Y:S01]  /*5fa0*/  HADD2.F32 R126, -RZ, R126.H1_H1 ;  /* 0x3000007eff7e7230 */ /* 0x000fe20000004100 */
[----:B------:R-:W-:Y:S01]  /*5fb0*/  F2FP.SATFINITE.E4M3.F32.PACK_AB_MERGE_C R157, R9, R8, R157 ;  /* 0x00000008099d723e */ /* 0x000fe2000480709d */
[----:B------:R-:W-:Y:S02]  /*5fc0*/  HADD2.F32 R83, -RZ, R142.H0_H0 ;  /* 0x2000008eff537230 */ /* 0x000fe40000004100 */
[C---:B------:R-:W-:Y:S01]  /*5fd0*/  FMUL R14, R78.reuse, R14 ;  /* 0x0000000e4e0e7220 */ /* 0x040fe20000400000 */
[----:B------:R-:W-:Y:S02]  /*5fe0*/  HADD2.F32 R92, -RZ, R92.H1_H1 ;  /* 0x3000005cff5c7230 */ /* 0x000fe40000004100 */
[C---:B------:R-:W-:Y:S01]  /*5ff0*/  FMUL R15, R78.reuse, R15 ;  /* 0x0000000f4e0f7220 */ /* 0x040fe20000400000 */
[----:B------:R-:W-:Y:S01]  /*6000*/  F2FP.F16.E4M3.UNPACK_B R100, R96.H1 ;  /* 0x00000060ff64723e */ /* 0x000fe200030006ff */
[--C-:B------:R-:W-:Y:S02]  /*6010*/  HADD2.F32 R95, -RZ, R103.reuse.H0_H0 ;  /* 0x20000067ff5f7230 */ /* 0x100fe40000004100 */
[C---:B------:R-:W-:Y:S01]  /*6020*/  FFMA R14, R81.reuse, R91, R14 ;  /* 0x0000005b510e7223 */ /* 0x040fe2000000000e */
[C---:B------:R-:W-:Y:S01]  /*6030*/  FFMA R15, R81.reuse, R92, R15 ;  /* 0x0000005c510f7223 */ /* 0x040fe2000000000f */
[C---:B------:R-:W-:Y:S01]  /*6040*/  FFMA R16, R81.reuse, R93, R16 ;  /* 0x0000005d51107223 */ /* 0x040fe20000000010 */
[----:B------:R-:W-:Y:S01]  /*6050*/  FFMA R17, R81, R94, R17 ;  /* 0x0000005e51117223 */ /* 0x000fe20000000011 */
[-C--:B------:R-:W-:Y:S01]  /*6060*/  F2FP.F16.E4M3.UNPACK_B R102, R97.reuse ;  /* 0x00000061ff66723e */ /* 0x080fe200020006ff */
[----:B------:R-:W-:Y:S01]  /*6070*/  HADD2.F32 R96, -RZ, R103.H1_H1 ;  /* 0x30000067ff607230 */ /* 0x000fe20000004100 */
[----:B------:R-:W-:Y:S01]  /*6080*/  F2FP.SATFINITE.E4M3.F32.PACK_AB_MERGE_C R158, R15, R14, RZ ;  /* 0x0000000e0f9e723e */ /* 0x000fe200048070ff */
[C---:B------:R-:W-:Y:S01]  /*6090*/  FMUL R18, R78.reuse, R18 ;  /* 0x000000124e127220 */ /* 0x040fe20000400000 */
[----:B------:R-:W-:Y:S01]  /*60a0*/  F2FP.F16.E4M3.UNPACK_B R104, R97.H1 ;  /* 0x00000061ff68723e */ /* 0x000fe200030006ff */
[--C-:B------:R-:W-:Y:S01]  /*60b0*/  HADD2.F32 R97, -RZ, R101.reuse.H0_H0 ;  /* 0x20000065ff617230 */ /* 0x100fe20000004100 */
[----:B------:R-:W-:Y:S01]  /*60c0*/  F2FP.SATFINITE.E4M3.F32.PACK_AB_MERGE_C R158, R13, R12, R158 ;  /* 0x0000000c0d9e723e */ /* 0x000fe2000480709e */
[C---:B------:R-:W-:Y:S01]  /*60d0*/  FFMA R18, R81.reuse, R95, R18 ;  /* 0x0000005f51127223 */ /* 0x040fe20000000012 */
[----:B------:R-:W-:Y:S01]  /*60e0*/  F2FP.F16.E4M3.UNPACK_B R110, R99 ;  /* 0x00000063ff6e723e */ /* 0x000fe200020006ff */
[C---:B------:R-:W-:Y:S01]  /*60f0*/  FMUL R19, R78.reuse, R19 ;  /* 0x000000134e137220 */ /* 0x040fe20000400000 */
[----:B------:R-:W-:Y:S01]  /*6100*/  F2FP.F16.E4M3.UNPACK_B R112, R99.H1 ;  /* 0x00000063ff70723e */ /* 0x000fe200030006ff */
[----:B------:R-:W-:Y:S01]  /*6110*/  HADD2.F32 R99, -RZ, R101.H1_H1 ;  /* 0x30000065ff637230 */ /* 0x000fe20000004100 */
[-C--:B------:R-:W-:Y:S01]  /*6120*/  F2FP.F16.E4M3.UNPACK_B R106, R98.reuse ;  /* 0x00000062ff6a723e */ /* 0x080fe200020006ff */
[----:B------:R-:W-:Y:S01]  /*6130*/  HADD2.F32 R101, -RZ, R102.H0_H0 ;  /* 0x20000066ff657230 */ /* 0x000fe20000004100 */
[----:B------:R-:W-:Y:S01]  /*6140*/  F2FP.F16.E4M3.UNPACK_B R108, R98.H1 ;  /* 0x00000062ff6c723e */ /* 0x000fe200030006ff */
[----:B------:R-:W-:Y:S02]  /*6150*/  HADD2.F32 R98, -RZ, R100.H0_H0 ;  /* 0x20000064ff627230 */ /* 0x000fe40000004100 */
[C---:B------:R-:W-:Y:S01]  /*6160*/  FFMA R19, R81.reuse, R96, R19 ;  /* 0x0000006051137223 */ /* 0x040fe20000000013 */
[C---:B------:R-:W-:Y:S01]  /*6170*/  FFMA R0, R81.reuse, R97, R0 ;  /* 0x0000006151007223 */ /* 0x040fe20000000000 */
[----:B------:R-:W-:Y:S01]  /*6180*/  FFMA R2, R81, R99, R2 ;  /* 0x0000006351027223 */ /* 0x000fe20000000002 */
[----:B------:R-:W-:Y:S02]  /*6190*/  HADD2.F32 R102, -RZ, R102.H1_H1 ;  /* 0x30000066ff667230 */ /* 0x000fe40000004100 */
[C---:B------:R-:W-:Y:S01]  /*61a0*/  FMUL R3, R78.reuse, R22 ;  /* 0x000000164e037220 */ /* 0x040fe20000400000 */
[----:B------:R-:W-:Y:S01]  /*61b0*/  HADD2.F32 R100, -RZ, R100.H1_H1 ;  /* 0x30000064ff647230 */ /* 0x000fe20000004100 */
[----:B------:R-:W-:Y:S01]  /*61c0*/  F2FP.SATFINITE.E4M3.F32.PACK_AB_MERGE_C R159, R19, R18, RZ ;  /* 0x00000012139f723e */ /* 0x000fe200048070ff */
[--C-:B------:R-:W-:Y:S02]  /*61d0*/  HADD2.F32 R105, -RZ, R106.reuse.H0_H0 ;  /* 0x2000006aff697230 */ /* 0x100fe40000004100 */
[----:B------:R-:W-:Y:S01]  /*61e0*/  FFMA R3, R81, R98, R3 ;  /* 0x0000006251037223 */ /* 0x000fe20000000003 */
[----:B------:R-:W-:Y:S01]  /*61f0*/  HADD2.F32 R106, -RZ, R106.H1_H1 ;  /* 0x3000006aff6a7230 */ /* 0x000fe20000004100 */
[----:B------:R-:W-:Y:S01]  /*6200*/  F2FP.SATFINITE.E4M3.F32.PACK_AB_MERGE_C R159, R17, R16, R159 ;  /* 0x00000010119f723e */ /* 0x000fe2000480709f */
[----:B------:R-:W-:Y:S02]  /*6210*/  HADD2.F32 R109, -RZ, R110.H0_H0 ;  /* 0x2000006eff6d7230 */ /* 0x000fe40000004100 */
[C---:B------:R-:W-:Y:S01]  /*6220*/  FMUL R23, R78.reuse, R23 ;  /* 0x000000174e177220 */ /* 0x040fe20000400000 */
[--C-:B------:R-:W-:Y:S02]  /*6230*/  HADD2.F32 R103, -RZ, R104.reuse.H0_H0 ;  /* 0x20000068ff677230 */ /* 0x100fe40000004100 */
[C---:B------:R-:W-:Y:S01]  /*6240*/  FMUL R22, R78.reuse, R26 ;  /* 0x0000001a4e167220 */ /* 0x040fe20000400000 */
[----:B------:R-:W-:Y:S01]  /*6250*/  HADD2.F32 R104, -RZ, R104.H1_H1 ;  /* 0x30000068ff687230 */ /* 0x000fe20000004100 */
[----:B------:R1:W-:Y:S01]  /*6260*/  STS.128 [R168+UR43+0x2200], R156 ;  /* 0x0022009ca8007988 */ /* 0x0003e20008000c2b */
[C---:B------:R-:W-:Y:S01]  /*6270*/  FFMA R23, R81.reuse, R100, R23 ;  /* 0x0000006451177223 */ /* 0x040fe20000000017 */
[C---:B------:R-:W-:Y:S01]  /*6280*/  FFMA R20, R81.reuse, R101, R20 ;  /* 0x0000006551147223 */ /* 0x040fe20000000014 */
[C---:B------:R-:W-:Y:S01]  /*6290*/  FFMA R21, R81.reuse, R102, R21 ;  /* 0x0000006651157223 */ /* 0x040fe20000000015 */
[----:B------:R-:W-:Y:S01]  /*62a0*/  FFMA R22, R81, R103, R22 ;  /* 0x0000006751167223 */ /* 0x000fe20000000016 */
[----:B------:R-:W-:Y:S01]  /*62b0*/  HADD2.F32 R110, -RZ, R110.H1_H1 ;  /* 0x3000006eff6e7230 */ /* 0x000fe20000004100 */
[----:B------:R-:W-:Y:S01]  /*62c0*/  F2FP.SATFINITE.E4M3.F32.PACK_AB_MERGE_C R161, R23, R3, RZ ;  /* 0x0000000317a1723e */ /* 0x000fe200048070ff */
[C---:B------:R-:W-:Y:S01]  /*62d0*/  FMUL R27, R78.reuse, R27 ;  /* 0x0000001b4e1b7220 */ /* 0x040fe20000400000 */
[--C-:B------:R-:W-:Y:S02]  /*62e0*/  HADD2.F32 R107, -RZ, R108.reuse.H0_H0 ;  /* 0x2000006cff6b7230 */ /* 0x100fe40000004100 */
[----:B------:R-:W-:Y:S01]  /*62f0*/  FMUL R26, R78, R30 ;  /* 0x0000001e4e1a7220 */ /* 0x000fe20000400000 */
[----:B------:R-:W-:Y:S01]  /*6300*/  HADD2.F32 R108, -RZ, R108.H1_H1 ;  /* 0x3000006cff6c7230 */ /* 0x000fe20000004100 */
[----:B------:R-:W-:Y:S01]  /*6310*/  F2FP.SATFINITE.E4M3.F32.PACK_AB_MERGE_C R160, R2, R0, R161 ;  /* 0x0000000002a0723e */ /* 0x000fe200048070a1 */
[C---:B------:R-:W-:Y:S01]  /*6320*/  FFMA R27, R81.reuse, R104, R27 ;  /* 0x00000068511b7223 */ /* 0x040fe2000000001b */
[C---:B------:R-:W-:Y:S01]  /*6330*/  FFMA R24, R81.reuse, R105, R24 ;  /* 0x0000006951187223 */ /* 0x040fe20000000018 */
[C---:B------:R-:W-:Y:S01]  /*6340*/  FFMA R25, R81.reuse, R106, R25 ;  /* 0x0000006a51197223 */ /* 0x040fe20000000019 */
[----:B------:R-:W-:Y:S01]  /*6350*/  FFMA R26, R81, R107, R26 ;  /* 0x0000006b511a7223 */ /* 0x000fe2000000001a */
[C---:B------:R-:W-:Y:S01]  /*6360*/  FMUL R31, R78.reuse, R31 ;  /* 0x0000001f4e1f7220 */ /* 0x040fe20000400000 */
[--C-:B------:R-:W-:Y:S01]  /*6370*/  HADD2.F32 R111, -RZ, R112.reuse.H0_H0 ;  /* 0x20000070ff6f7230 */ /* 0x100fe20000004100 */
[----:B------:R-:W-:Y:S01]  /*6380*/  F2FP.SATFINITE.E4M3.F32.PACK_AB_MERGE_C R162, R27, R22, RZ ;  /* 0x000000161ba2723e */ /* 0x000fe200048070ff */
[----:B------:R-:W-:Y:S02]  /*6390*/  HADD2.F32 R112, -RZ, R112.H1_H1 ;  /* 0x30000070ff707230 */ /* 0x000fe40000004100 */
[C---:B------:R-:W-:Y:S01]  /*63a0*/  FFMA R31, R81.reuse, R108, R31 ;  /* 0x0000006c511f7223 */ /* 0x040fe2000000001f */
[----:B------:R-:W-:Y:S01]  /*63b0*/  FFMA R28, R81, R109, R28 ;  /* 0x0000006d511c7223 */ /* 0x000fe2000000001c */
[----:B------:R-:W-:Y:S01]  /*63c0*/  F2FP.SATFINITE.E4M3.F32.PACK_AB_MERGE_C R161, R21, R20, R162 ;  /* 0x0000001415a1723e */ /* 0x000fe200048070a2 */
[----:B------:R-:W-:Y:S01]  /*63d0*/  FFMA R29, R81, R110, R29 ;  /* 0x0000006e511d7223 */ /* 0x000fe2000000001d */
[C---:B------:R-:W-:Y:S01]  /*63e0*/  FMUL R30, R78.reuse, R34 ;  /* 0x000000224e1e7220 */ /* 0x040fe20000400000 */
[----:B------:R-:W-:Y:S01]  /*63f0*/  F2FP.SATFINITE.E4M3.F32.PACK_AB_MERGE_C R163, R31, R26, RZ ;  /* 0x0000001a1fa3723e */ /* 0x000fe200048070ff */
[C---:B------:R-:W-:Y:S01]  /*6400*/  FMUL R35, R78.reuse, R35 ;  /* 0x000000234e237220 */ /* 0x040fe20000400000 */
[--C-:B------:R-:W-:Y:S02]  /*6410*/  HADD2.F32 R115, -RZ, R116.reuse.H0_H0 ;  /* 0x20000074ff737230 */ /* 0x100fe40000004100 */
[----:B------:R-:W-:Y:S01]  /*6420*/  FFMA R30, R81, R111, R30 ;  /* 0x0000006f511e7223 */ /* 0x000fe2000000001e */
[----:B------:R-:W-:Y:S01]  /*6430*/  F2FP.SATFINITE.E4M3.F32.PACK_AB_MERGE_C R162, R25, R24, R163 ;  /* 0x0000001819a2723e */ /* 0x000fe200048070a3 */
[C---:B------:R-:W-:Y:S01]  /*6440*/  FFMA R35, R81.reuse, R112, R35 ;  /* 0x0000007051237223 */ /* 0x040fe20000000023 */
[C---:B------:R-:W-:Y:S01]  /*6450*/  FFMA R32, R81.reuse, R113, R32 ;  /* 0x0000007151207223 */ /* 0x040fe20000000020 */
[----:B------:R-:W-:Y:S01]  /*6460*/  FFMA R33, R81, R114, R33 ;  /* 0x0000007251217223 */ /* 0x000fe20000000021 */
[----:B------:R-:W-:Y:S02]  /*6470*/  HADD2.F32 R116, -RZ, R116.H1_H1 ;  /* 0x30000074ff747230 */ /* 0x000fe40000004100 */
        /* <DEDUP_REMOVED lines=9> */
[----:B------:R-:W-:Y:S01]  /*6510*/  HADD2.F32 R120, -RZ, R120.H1_H1 ;  /* 0x30000078ff787230 */ /* 0x000fe20000004100 */
[----:B------:R1:W-:Y:S01]  /*6520*/  STS.128 [R178+0x2010], R160 ;  /* 0x002010a0b2007388 */ /* 0x0003e20000000c00 */
[----:B------:R-:W-:Y:S01]  /*6530*/  F2FP.SATFINITE.E4M3.F32.PACK_AB_MERGE_C R184, R39, R34, RZ ;  /* 0x0000002227b8723e */ /* 0x000fe200048070ff */
[C---:B------:R-:W-:Y:S01]  /*6540*/  FMUL R38, R78.reuse, R42 ;  /* 0x0000002a4e267220 */ /* 0x040fe20000400000 */
[C---:B------:R-:W-:Y:S01]  /*6550*/  FMUL R43, R78.reuse, R43 ;  /* 0x0000002b4e2b7220 */ /* 0x040fe20000400000 */
[--C-:B------:R-:W-:Y:S01]  /*6560*/  HADD2.F32 R123, -RZ, R124.reuse.H0_H0 ;  /* 0x2000007cff7b7230 */ /* 0x100fe20000004100 */
[----:B------:R-:W-:Y:S01]  /*6570*/  F2FP.SATFINITE.E4M3.F32.PACK_AB_MERGE_C R184, R33, R32, R184 ;  /* 0x0000002021b8723e */ /* 0x000fe200048070b8 */
[C---:B------:R-:W-:Y:S01]  /*6580*/  FFMA R38, R81.reuse, R119, R38 ;  /* 0x0000007751267223 */ /* 0x040fe20000000026 */
        /* <DEDUP_REMOVED lines=12> */
[C---:B------:R-:W-:Y:S01]  /*6650*/  FFMA R45, R81.reuse, R126, R45 ;  /* 0x0000007e512d7223 */ /* 0x040fe2000000002d */
[----:B------:R-:W-:Y:S02]  /*6660*/  HADD2.F32 R128, -RZ, R128.H1_H1 ;  /* 0x30000080ff807230 */ /* 0x000fe40000004100 */
[C---:B------:R-:W-:Y:S01]  /*6670*/  FMUL R46, R78.reuse, R50 ;  /* 0x000000324e2e7220 */ /* 0x040fe20000400000 */
[C---:B------:R-:W-:Y:S01]  /*6680*/  FMUL R51, R78.reuse, R51 ;  /* 0x000000334e337220 */ /* 0x040fe20000400000 */
[--C-:B------:R-:W-:Y:S02]  /*6690*/  HADD2.F32 R131, -RZ, R132.reuse.H0_H0 ;  /* 0x20000084ff837230 */ /* 0x100fe40000004100 */
[C---:B------:R-:W-:Y:S01]  /*66a0*/  FMUL R50, R78.reuse, R54 ;  /* 0x000000364e327220 */ /* 0x040fe20000400000 */
[C---:B------:R-:W-:Y:S01]  /*66b0*/  FFMA R46, R81.reuse, R127, R46 ;  /* 0x0000007f512e7223 */ /* 0x040fe2000000002e */
[----:B------:R-:W-:Y:S02]  /*66c0*/  HADD2.F32 R132, -RZ, R132.H1_H1 ;  /* 0x30000084ff847230 */ /* 0x000fe40000004100 */
[C---:B------:R-:W-:Y:S01]  /*66d0*/  FFMA R51, R81.reuse, R128, R51 ;  /* 0x0000008051337223 */ /* 0x040fe20000000033 */
[C---:B------:R-:W-:Y:S01]  /*66e0*/  FMUL R55, R78.reuse, R55 ;  /* 0x000000374e377220 */ /* 0x040fe20000400000 */
[C---:B------:R-:W-:Y:S01]  /*66f0*/  FFMA R48, R81.reuse, R129, R48 ;  /* 0x0000008151307223 */ /* 0x040fe20000000030 */
[C---:B------:R-:W-:Y:S01]  /*6700*/  FFMA R49, R81.reuse, R130, R49 ;  /* 0x0000008251317223 */ /* 0x040fe20000000031 */
[--C-:B------:R-:W-:Y:S02]  /*6710*/  HADD2.F32 R135, -RZ, R136.reuse.H0_H0 ;  /* 0x20000088ff877230 */ /* 0x100fe40000004100 */
[C---:B------:R-:W-:Y:S01]  /*6720*/  FFMA R50, R81.reuse, R131, R50 ;  /* 0x0000008351327223 */ /* 0x040fe20000000032 */
[----:B------:R-:W-:Y:S02]  /*6730*/  HADD2.F32 R136, -RZ, R136.H1_H1 ;  /* 0x30000088ff887230 */ /* 0x000fe40000004100 */
[C---:B------:R-:W-:Y:S01]  /*6740*/  FMUL R54, R78.reuse, R58 ;  /* 0x0000003a4e367220 */ /* 0x040fe20000400000 */
        /* <DEDUP_REMOVED lines=16> */
[----:B------:R-:W-:Y:S01]  /*6850*/  FFMA R63, R81, R140, R63 ;  /* 0x0000008c513f7223 */ /* 0x000fe2000000003f */
[----:B------:R-:W-:Y:S01]  /*6860*/  FMUL R67, R78, R67 ;  /* 0x000000434e437220 */ /* 0x000fe20000400000 */
[----:B------:R-:W-:Y:S01]  /*6870*/  F2FP.SATFINITE.E4M3.F32.PACK_AB_MERGE_C R186, R47, R42, RZ ;  /* 0x0000002a2fba723e */ /* 0x000fe200048070ff */
[----:B------:R-:W-:Y:S01]  /*6880*/  FFMA R60, R81, R83, R60 ;  /* 0x00000053513c7223 */ /* 0x000fe2000000003c */
[----:B------:R-:W-:Y:S01]  /*6890*/  F2FP.SATFINITE.E4M3.F32.PACK_AB_MERGE_C R187, R51, R46, RZ ;  /* 0x0000002e33bb723e */ /* 0x000fe200048070ff */
[C---:B------:R-:W-:Y:S01]  /*68a0*/  FFMA R61, R81.reuse, R80, R61 ;  /* 0x00000050513d7223 */ /* 0x040fe2000000003d */
[C---:B------:R-:W-:Y:S01]  /*68b0*/  FFMA R62, R81.reuse, R85, R62 ;  /* 0x00000055513e7223 */ /* 0x040fe2000000003e */
[----:B------:R-:W-:Y:S01]  /*68c0*/  FFMA R67, R81, R82, R67 ;  /* 0x0000005251437223 */ /* 0x000fe20000000043 */
[----:B------:R-:W-:Y:S02]  /*68d0*/  F2FP.SATFINITE.E4M3.F32.PACK_AB_MERGE_C R186, R41, R40, R186 ;  /* 0x0000002829ba723e */ /* 0x000fe400048070ba */
[----:B------:R-:W-:Y:S02]  /*68e0*/  F2FP.SATFINITE.E4M3.F32.PACK_AB_MERGE_C R187, R45, R44, R187 ;  /* 0x0000002c2dbb723e */ /* 0x000fe400048070bb */
[----:B------:R-:W-:Y:S02]  /*68f0*/  F2FP.SATFINITE.E4M3.F32.PACK_AB_MERGE_C R188, R55, R50, RZ ;  /* 0x0000003237bc723e */ /* 0x000fe400048070ff */
[----:B------:R-:W-:Y:S01]  /*6900*/  F2FP.SATFINITE.E4M3.F32.PACK_AB_MERGE_C R189, R59, R54, RZ ;  /* 0x000000363bbd723e */ /* 0x000fe200048070ff */
[----:B------:R1:W-:Y:S01]  /*6910*/  STS.128 [R177+0x2020], R184 ;  /* 0x002020b8b1007388 */ /* 0x0003e20000000c00 */
[----:B------:R-:W-:Y:S02]  /*6920*/  F2FP.SATFINITE.E4M3.F32.PACK_AB_MERGE_C R190, R63, R58, RZ ;  /* 0x0000003a3fbe723e */ /* 0x000fe400048070ff */
[----:B------:R-:W-:Y:S02]  /*6930*/  F2FP.SATFINITE.E4M3.F32.PACK_AB_MERGE_C R182, R67, R62, RZ ;  /* 0x0000003e43b6723e */ /* 0x000fe400048070ff */
[----:B------:R-:W-:Y:S02]  /*6940*/  F2FP.SATFINITE.E4M3.F32.PACK_AB_MERGE_C R188, R49, R48, R188 ;  /* 0x0000003031bc723e */ /* 0x000fe400048070bc */
[----:B------:R-:W-:Y:S02]  /*6950*/  F2FP.SATFINITE.E4M3.F32.PACK_AB_MERGE_C R189, R53, R52, R189 ;  /* 0x0000003435bd723e */ /* 0x000fe400048070bd */
[----:B------:R-:W-:Y:S02]  /*6960*/  F2FP.SATFINITE.E4M3.F32.PACK_AB_MERGE_C R190, R57, R56, R190 ;  /* 0x0000003839be723e */ /* 0x000fe400048070be */
[----:B------:R-:W-:Y:S02]  /*6970*/  F2FP.SATFINITE.E4M3.F32.PACK_AB_MERGE_C R191, R61, R60, R182 ;  /* 0x0000003c3dbf723e */ /* 0x000fe400048070b6 */
[----:B------:R-:W-:Y:S03]  /*6980*/  IADD3 R76, PT, PT, R76, 0x1, RZ ;  /* 0x000000014c4c7810 */ /* 0x000fe60007ffe0ff */
[----:B------:R1:W-:Y:S01]  /*6990*/  STS.128 [R176+0x2030], R188 ;  /* 0x002030bcb0007388 */ /* 0x0003e20000000c00 */
[----:B------:R-:W-:Y:S01]  /*69a0*/  @!PT LDS RZ, [RZ] ;  /* 0x00000000fffff984 */ /* 0x000fe20000000800 */
[----:B------:R-:W-:Y:S01]  /*69b0*/  @!PT LDS RZ, [RZ] ;  /* 0x00000000fffff984 */ /* 0x000fe20000000800 */
[----:B------:R-:W-:Y:S01]  /*69c0*/  @!PT LDS RZ, [RZ] ;  /* 0x00000000fffff984 */ /* 0x000fe20000000800 */
[----:B------:R-:W-:Y:S01]  /*69d0*/  @!PT LDS RZ, [RZ] ;  /* 0x00000000fffff984 */ /* 0x000fe20000000800 */
[----:B------:R3:W-:Y:S07]  /*69e0*/  MEMBAR.ALL.CTA ;  /* 0x0000000000007992 */ /* 0x0007ee0000008000 */
[----:B---3--:R-:W3:Y:S02]  /*69f0*/  FENCE.VIEW.ASYNC.S ;  /* 0x00000000000073c6 */ /* 0x008ee40000000000 */
[----:B---3--:R-:W-:Y:S06]  /*6a00*/  BAR.SYNC.DEFER_BLOCKING 0x1, 0x80 ;  /* 0x0042000000007b1d */ /* 0x008fec0000010000 */
[----:B------:R-:W-:Y:S05]  /*6a10*/  @P0 BRA `(.L_x_97) ;  /* 0x0000000000340947 */ /* 0x000fea0003800000 */
[----:B------:R-:W-:Y:S01]  /*6a20*/  UIADD3 UR12, UPT, UPT, UR43, 0x2200, URZ ;  /* 0x000022002b0c7890 */ /* 0x000fe2000fffe0ff */
[----:B------:R-:W-:Y:S01]  /*6a30*/  R2UR UR9, R155 ;  /* 0x000000009b0972ca */ /* 0x000fe200000e0000 */
[----:B------:R-:W-:Y:S01]  /*6a40*/  UIADD3 UR10, UP0, UPT, UR46, 0x680, URZ ;  /* 0x000006802e0a7890 */ /* 0x000fe2000ff1e0ff */
[----:B------:R-:W-:Y:S01]  /*6a50*/  R2UR UR8, R165 ;  /* 0x00000000a50872ca */ /* 0x000fe200000e0000 */
[----:B------:R-:W-:Y:S02]  /*6a60*/  UMOV UR7, UR36 ;  /* 0x0000002400077c82 */ /* 0x000fe40008000000 */
[----:B------:R-:W-:Y:S01]  /*6a70*/  IMAD.U32 R179, RZ, RZ, UR12 ;  /* 0x0000000cffb37e24 */ /* 0x000fe2000f8e00ff */
[----:B------:R-:W-:Y:S04]  /*6a80*/  UIADD3.X UR11, UPT, UPT, URZ, UR47, URZ, UP0, !UPT ;  /* 0x0000002fff0b7290 */ /* 0x000fe800087fe4ff */
[----:B------:R-:W-:Y:S03]  /*6a90*/  R2UR UR4, R179 ;  /* 0x00000000b30472ca */ /* 0x000fe600000e0000 */
[----:B------:R-:W-:Y:S02]  /*6aa0*/  USHF.L.U32 UR5, UR9, 0x6, URZ ;  /* 0x0000000609057899 */ /* 0x000fe400080006ff */
[----:B------:R-:W-:Y:S09]  /*6ab0*/  USHF.L.U32 UR6, UR8, 0x7, URZ ;  /* 0x0000000708067899 */ /* 0x000ff200080006ff */
[----:B------:R3:W-:Y:S01]  /*6ac0*/  UTMASTG.3D [UR4], [UR10] ;  /* 0x000000040a0073b5 */ /* 0x0007e20008010000 */
[----:B------:R0:W-:Y:S01]  /*6ad0*/  UTMACMDFLUSH ;  /* 0x00000000000079b7 */ /* 0x0001e20000000000 */
[----:B---3--:R-:W-:Y:S04]  /*6ae0*/  DEPBAR.LE SB0, 0x0 ;  /* 0x000080000000791a */ /* 0x008fe80000000000 */
.L_x_97:
[----:B------:R-:W-:Y:S05]  /*6af0*/  BSYNC.RECONVERGENT B0 ;  /* 0x0000000000007941 */ /* 0x000fea0003800200 */
.L_x_96:
[----:B------:R-:W-:Y:S01]  /*6b00*/  BAR.SYNC.DEFER_BLOCKING 0x1, 0x80 ;  /* 0x0042000000007b1d */ /* 0x000fe20000010000 */
[----:B------:R-:W-:Y:S01]  /*6b10*/  ISETP.NE.AND P2, PT, R180, RZ, PT ;  /* 0x000000ffb400720c */ /* 0x000fe20003f45270 */
[----:B------:R-:W-:Y:S01]  /*6b20*/  IMAD.IADD R155, R75, 0x1, R143 ;  /* 0x000000014b9b7824 */ /* 0x000fe200078e028f */
[----:B------:R-:W-:Y:S01]  /*6b30*/  ISETP.NE.AND P0, PT, R181, 0x2, PT ;  /* 0x00000002b500780c */ /* 0x000fe20003f05270 */
[----:B------:R-:W-:Y:S01]  /*6b40*/  IMAD.IADD R165, R77, 0x1, R154 ;  /* 0x000000014da57824 */ /* 0x000fe200078e029a */
[----:B------:R-:W-:Y:S02]  /*6b50*/  ISETP.NE.AND P1, PT, R76, 0x4, PT ;  /* 0x000000044c00780c */ /* 0x000fe40003f25270 */
[----:B------:R-:W-:Y:S02]  /*6b60*/  SEL R3, RZ, 0x1, P0 ;  /* 0x00000001ff037807 */ /* 0x000fe40000000000 */
[----:B------:R-:W-:Y:S02]  /*6b70*/  SEL R0, RZ, 0x1, P1 ;  /* 0x00000001ff007807 */ /* 0x000fe40000800000 */
[----:B------:R-:W-:Y:S02]  /*6b80*/  LOP3.LUT R174, R174, R3, RZ, 0x3c, !PT ;  /* 0x00000003aeae7212 */ /* 0x000fe400078e3cff */
[----:B------:R-:W-:Y:S02]  /*6b90*/  LOP3.LUT R175, R175, R0, RZ, 0x3c, !PT ;  /* 0x00000000afaf7212 */ /* 0x000fe400078e3cff */
[----:B------:R-:W-:Y:S02]  /*6ba0*/  @P2 R2UR UR36, R171 ;  /* 0x00000000ab2422ca */ /* 0x000fe400000e0000 */
[----:B------:R-:W-:Y:S02]  /*6bb0*/  SEL R181, R181, RZ, P0 ;  /* 0x000000ffb5b57207 */ /* 0x000fe40000000000 */
[----:B------:R-:W-:Y:S01]  /*6bc0*/  SEL R76, R76, RZ, P1 ;  /* 0x000000ff4c4c7207 */ /* 0x000fe20000800000 */
[----:B------:R-:W-:Y:S10]  /*6bd0*/  @P2 BRA `(.L_x_98) ;  /* 0xffffffdc00702947 */ /* 0x000ff4000383ffff */
[----:B------:R-:W-:Y:S05]  /*6be0*/  EXIT ;  /* 0x000000000000794d */ /* 0x000fea0003800000 */
.L_x_19:
[----:B--2---:R2:W1:Y:S02]  /*6bf0*/  SYNCS.PHASECHK.TRANS64.TRYWAIT P0, [R3+URZ+0x110], R2 ;  /* 0x00011002030075a7 */ /* 0x00446400080011ff */
[----:B-1----:R-:W-:Y:S05]  /*6c00*/  @!P0 NANOSLEEP.SYNCS 0x989680 ;  /* 0x009896800000895d */ /* 0x002fea0003900000 */
[----:B------:R-:W1:Y:S02]  /*6c10*/  @!P0 SYNCS.PHASECHK.TRANS64 P0, [R3+URZ+0x110], R2 ;  /* 0x00011002030085a7 */ /* 0x000e6400080010ff */
[----:B-1----:R-:W-:Y:S05]  /*6c20*/  @!P0 BRA `(.L_x_19) ;  /* 0xfffffffc00f08947 */ /* 0x002fea000383ffff */
[----:B------:R-:W-:Y:S05]  /*6c30*/  BRA `(.L_x_99) ;  /* 0xffffffa800707947 */ /* 0x000fea000383ffff */
.L_x_22:
[----:B-1----:R-:W-:-:S07]  /*6c40*/  MOV R2, UR33 ;  /* 0x0000002100027c02 */ /* 0x002fce0008000f00 */
.L_x_100:
[----:B-1----:R1:W2:Y:S02]  /*6c50*/  SYNCS.PHASECHK.TRANS64.TRYWAIT P0, [R2+URZ+0x40], R5 ;  /* 0x00004005020075a7 */ /* 0x0022a400080011ff */
[----:B--2---:R-:W-:Y:S05]  /*6c60*/  @!P0 NANOSLEEP.SYNCS 0x989680 ;  /* 0x009896800000895d */ /* 0x004fea0003900000 */
[----:B------:R-:W2:Y:S02]  /*6c70*/  @!P0 SYNCS.PHASECHK.TRANS64 P0, [R2+URZ+0x40], R5 ;  /* 0x00004005020085a7 */ /* 0x000ea400080010ff */
[----:B--2---:R-:W-:Y:S05]  /*6c80*/  @!P0 BRA `(.L_x_100) ;  /* 0xfffffffc00f08947 */ /* 0x004fea000383ffff */
[----:B------:R-:W-:Y:S05]  /*6c90*/  BRA `(.L_x_21) ;  /* 0xffffffa800c07947 */ /* 0x000fea000383ffff */
.L_x_28:
[----:B-1----:R-:W-:-:S07]  /*6ca0*/  MOV R2, UR17 ;  /* 0x0000001100027c02 */ /* 0x002fce0008000f00 */
.L_x_101:
[----:B-1----:R1:W2:Y:S02]  /*6cb0*/  SYNCS.PHASECHK.TRANS64.TRYWAIT P0, [R2+URZ+0x40], R5 ;  /* 0x00004005020075a7 */ /* 0x0022a400080011ff */
[----:B--2---:R-:W-:Y:S05]  /*6cc0*/  @!P0 NANOSLEEP.SYNCS 0x989680 ;  /* 0x009896800000895d */ /* 0x004fea0003900000 */
[----:B------:R-:W2:Y:S02]  /*6cd0*/  @!P0 SYNCS.PHASECHK.TRANS64 P0, [R2+URZ+0x40], R5 ;  /* 0x00004005020085a7 */ /* 0x000ea400080010ff */
[----:B--2---:R-:W-:Y:S05]  /*6ce0*/  @!P0 BRA `(.L_x_101) ;  /* 0xfffffffc00f08947 */ /* 0x004fea000383ffff */
[----:B------:R-:W-:Y:S05]  /*6cf0*/  BRA `(.L_x_27) ;  /* 0xffffffac00687947 */ /* 0x000fea000383ffff */
.L_x_32:
[----:B-1----:R1:W2:Y:S02]  /*6d00*/  SYNCS.PHASECHK.TRANS64.TRYWAIT P0, [R2+URZ+0xa0], R3 ;  /* 0x0000a003020075a7 */ /* 0x0022a400080011ff */
[----:B--2---:R-:W-:Y:S05]  /*6d10*/  @!P0 NANOSLEEP.SYNCS 0x989680 ;  /* 0x009896800000895d */ /* 0x004fea0003900000 */
[----:B------:R-:W2:Y:S02]  /*6d20*/  @!P0 SYNCS.PHASECHK.TRANS64 P0, [R2+URZ+0xa0], R3 ;  /* 0x0000a003020085a7 */ /* 0x000ea400080010ff */
[----:B--2---:R-:W-:Y:S05]  /*6d30*/  @!P0 BRA `(.L_x_32) ;  /* 0xfffffffc00f08947 */ /* 0x004fea000383ffff */
[----:B------:R-:W-:Y:S05]  /*6d40*/  BRA `(.L_x_102) ;  /* 0xffffffac00f87947 */ /* 0x000fea000383ffff */
.L_x_36:
[----:B----4-:R-:W-:-:S07]  /*6d50*/  MOV R0, UR5 ;  /* 0x0000000500007c02 */ /* 0x010fce0008000f00 */
.L_x_103:
[----:B-1----:R1:W2:Y:S02]  /*6d60*/  SYNCS.PHASECHK.TRANS64.TRYWAIT P0, [R0+URZ], R3 ;  /* 0x00000003000075a7 */ /* 0x0022a400080011ff */
[----:B--2---:R-:W-:Y:S05]  /*6d70*/  @!P0 NANOSLEEP.SYNCS 0x989680 ;  /* 0x009896800000895d */ /* 0x004fea0003900000 */
[----:B------:R-:W2:Y:S02]  /*6d80*/  @!P0 SYNCS.PHASECHK.TRANS64 P0, [R0+URZ], R3 ;  /* 0x00000003000085a7 */ /* 0x000ea400080010ff */
[----:B--2---:R-:W-:Y:S05]  /*6d90*/  @!P0 BRA `(.L_x_103) ;  /* 0xfffffffc00f08947 */ /* 0x004fea000383ffff */
[----:B------:R-:W-:Y:S05]  /*6da0*/  BRA `(.L_x_104) ;  /* 0xffffffb400687947 */ /* 0x000fea000383ffff */
.L_x_37:
[----:B----4-:R-:W-:-:S07]  /*6db0*/  MOV R0, UR5 ;  /* 0x0000000500007c02 */ /* 0x010fce0008000f00 */
.L_x_105:
[----:B-1----:R1:W2:Y:S02]  /*6dc0*/  SYNCS.PHASECHK.TRANS64.TRYWAIT P0, [R0+URZ], R3 ;  /* 0x00000003000075a7 */ /* 0x0022a400080011ff */
[----:B--2---:R-:W-:Y:S05]  /*6dd0*/  @!P0 NANOSLEEP.SYNCS 0x989680 ;  /* 0x009896800000895d */ /* 0x004fea0003900000 */
[----:B------:R-:W2:Y:S02]  /*6de0*/  @!P0 SYNCS.PHASECHK.TRANS64 P0, [R0+URZ], R3 ;  /* 0x00000003000085a7 */ /* 0x000ea400080010ff */
[----:B--2---:R-:W-:Y:S05]  /*6df0*/  @!P0 BRA `(.L_x_105) ;  /* 0xfffffffc00f08947 */ /* 0x004fea000383ffff */
[----:B------:R-:W-:Y:S05]  /*6e00*/  BRA `(.L_x_106) ;  /* 0xffffffb400747947 */ /* 0x000fea000383ffff */
.L_x_38:
[----:B----4-:R-:W-:-:S07]  /*6e10*/  MOV R0, UR5 ;  /* 0x0000000500007c02 */ /* 0x010fce0008000f00 */
.L_x_107:
[----:B-1----:R1:W2:Y:S02]  /*6e20*/  SYNCS.PHASECHK.TRANS64.TRYWAIT P0, [R0+URZ], R3 ;  /* 0x00000003000075a7 */ /* 0x0022a400080011ff */
[----:B--2---:R-:W-:Y:S05]  /*6e30*/  @!P0 NANOSLEEP.SYNCS 0x989680 ;  /* 0x009896800000895d */ /* 0x004fea0003900000 */
[----:B------:R-:W2:Y:S02]  /*6e40*/  @!P0 SYNCS.PHASECHK.TRANS64 P0, [R0+URZ], R3 ;  /* 0x00000003000085a7 */ /* 0x000ea400080010ff */
[----:B--2---:R-:W-:Y:S05]  /*6e50*/  @!P0 BRA `(.L_x_107) ;  /* 0xfffffffc00f08947 */ /* 0x004fea000383ffff */
[----:B------:R-:W-:Y:S05]  /*6e60*/  BRA `(.L_x_108) ;  /* 0xffffffb400807947 */ /* 0x000fea000383ffff */
.L_x_39:
[----:B----4-:R-:W-:-:S07]  /*6e70*/  MOV R0, UR5 ;  /* 0x0000000500007c02 */ /* 0x010fce0008000f00 */
.L_x_109:
[----:B-1----:R1:W2:Y:S02]  /*6e80*/  SYNCS.PHASECHK.TRANS64.TRYWAIT P0, [R0+URZ], R3 ;  /* 0x00000003000075a7 */ /* 0x0022a400080011ff */
[----:B--2---:R-:W-:Y:S05]  /*6e90*/  @!P0 NANOSLEEP.SYNCS 0x989680 ;  /* 0x009896800000895d */ /* 0x004fea0003900000 */
[----:B------:R-:W2:Y:S02]  /*6ea0*/  @!P0 SYNCS.PHASECHK.TRANS64 P0, [R0+URZ], R3 ;  /* 0x00000003000085a7 */ /* 0x000ea400080010ff */
[----:B--2---:R-:W-:Y:S05]  /*6eb0*/  @!P0 BRA `(.L_x_109) ;  /* 0xfffffffc00f08947 */ /* 0x004fea000383ffff */
[----:B------:R-:W-:Y:S05]  /*6ec0*/  BRA `(.L_x_110) ;  /* 0xffffffb4008c7947 */ /* 0x000fea000383ffff */
.L_x_40:
[----:B----4-:R-:W-:-:S07]  /*6ed0*/  MOV R0, UR5 ;  /* 0x0000000500007c02 */ /* 0x010fce0008000f00 */
.L_x_111:
[----:B-1----:R1:W2:Y:S02]  /*6ee0*/  SYNCS.PHASECHK.TRANS64.TRYWAIT P0, [R0+URZ], R3 ;  /* 0x00000003000075a7 */ /* 0x0022a400080011ff */
[----:B--2---:R-:W-:Y:S05]  /*6ef0*/  @!P0 NANOSLEEP.SYNCS 0x989680 ;  /* 0x009896800000895d */ /* 0x004fea0003900000 */
[----:B------:R-:W2:Y:S02]  /*6f00*/  @!P0 SYNCS.PHASECHK.TRANS64 P0, [R0+URZ], R3 ;  /* 0x00000003000085a7 */ /* 0x000ea400080010ff */
[----:B--2---:R-:W-:Y:S05]  /*6f10*/  @!P0 BRA `(.L_x_111) ;  /* 0xfffffffc00f08947 */ /* 0x004fea000383ffff */
[----:B------:R-:W-:Y:S05]  /*6f20*/  BRA `(.L_x_112) ;  /* 0xffffffb400987947 */ /* 0x000fea000383ffff */
.L_x_41:
[----:B----4-:R-:W-:-:S07]  /*6f30*/  MOV R0, UR5 ;  /* 0x0000000500007c02 */ /* 0x010fce0008000f00 */
.L_x_113:
[----:B-1----:R1:W2:Y:S02]  /*6f40*/  SYNCS.PHASECHK.TRANS64.TRYWAIT P0, [R0+URZ], R3 ;  /* 0x00000003000075a7 */ /* 0x0022a400080011ff */
[----:B--2---:R-:W-:Y:S05]  /*6f50*/  @!P0 NANOSLEEP.SYNCS 0x989680 ;  /* 0x009896800000895d */ /* 0x004fea0003900000 */
[----:B------:R-:W2:Y:S02]  /*6f60*/  @!P0 SYNCS.PHASECHK.TRANS64 P0, [R0+URZ], R3 ;  /* 0x00000003000085a7 */ /* 0x000ea400080010ff */
[----:B--2---:R-:W-:Y:S05]  /*6f70*/  @!P0 BRA `(.L_x_113) ;  /* 0xfffffffc00f08947 */ /* 0x004fea000383ffff */
[----:B------:R-:W-:Y:S05]  /*6f80*/  BRA `(.L_x_114) ;  /* 0xffffffb400a47947 */ /* 0x000fea000383ffff */
.L_x_42:
[----:B----4-:R-:W-:-:S07]  /*6f90*/  MOV R0, UR5 ;  /* 0x0000000500007c02 */ /* 0x010fce0008000f00 */
.L_x_115:
[----:B-1----:R1:W2:Y:S02]  /*6fa0*/  SYNCS.PHASECHK.TRANS64.TRYWAIT P0, [R0+URZ], R3 ;  /* 0x00000003000075a7 */ /* 0x0022a400080011ff */
[----:B--2---:R-:W-:Y:S05]  /*6fb0*/  @!P0 NANOSLEEP.SYNCS 0x989680 ;  /* 0x009896800000895d */ /* 0x004fea0003900000 */
[----:B------:R-:W2:Y:S02]  /*6fc0*/  @!P0 SYNCS.PHASECHK.TRANS64 P0, [R0+URZ], R3 ;  /* 0x00000003000085a7 */ /* 0x000ea400080010ff */
[----:B--2---:R-:W-:Y:S05]  /*6fd0*/  @!P0 BRA `(.L_x_115) ;  /* 0xfffffffc00f08947 */ /* 0x004fea000383ffff */
[----:B------:R-:W-:Y:S05]  /*6fe0*/  BRA `(.L_x_116) ;  /* 0xffffffb400b07947 */ /* 0x000fea000383ffff */
.L_x_45:
[----:B-1----:R1:W2:Y:S02]  /*6ff0*/  SYNCS.PHASECHK.TRANS64.TRYWAIT P0, [R0+URZ+0x100], R5 ;  /* 0x00010005000075a7 */ /* 0x0022a400080011ff */
[----:B--2---:R-:W-:Y:S05]  /*7000*/  @!P0 NANOSLEEP.SYNCS 0x989680 ;  /* 0x009896800000895d */ /* 0x004fea0003900000 */
[----:B------:R-:W2:Y:S02]  /*7010*/  @!P0 SYNCS.PHASECHK.TRANS64 P0, [R0+URZ+0x100], R5 ;  /* 0x00010005000085a7 */ /* 0x000ea400080010ff */
[----:B--2---:R-:W-:Y:S05]  /*7020*/  @!P0 BRA `(.L_x_45) ;  /* 0xfffffffc00f08947 */ /* 0x004fea000383ffff */
[----:B------:R-:W-:Y:S05]  /*7030*/  BRA `(.L_x_117) ;  /* 0xffffffb8000c7947 */ /* 0x000fea000383ffff */
.L_x_46:
[----:B------:R-:W-:-:S07]  /*7040*/  MOV R0, UR5 ;  /* 0x0000000500007c02 */ /* 0x000fce0008000f00 */
.L_x_118:
[----:B-1----:R1:W2:Y:S02]  /*7050*/  SYNCS.PHASECHK.TRANS64.TRYWAIT P0, [R0+URZ+0xb0], R5 ;  /* 0x0000b005000075a7 */ /* 0x0022a400080011ff */
[----:B--2---:R-:W-:Y:S05]  /*7060*/  @!P0 NANOSLEEP.SYNCS 0x989680 ;  /* 0x009896800000895d */ /* 0x004fea0003900000 */
[----:B------:R-:W2:Y:S02]  /*7070*/  @!P0 SYNCS.PHASECHK.TRANS64 P0, [R0+URZ+0xb0], R5 ;  /* 0x0000b005000085a7 */ /* 0x000ea400080010ff */
[----:B--2---:R-:W-:Y:S05]  /*7080*/  @!P0 BRA `(.L_x_118) ;  /* 0xfffffffc00f08947 */ /* 0x004fea000383ffff */
[----:B------:R-:W-:Y:S05]  /*7090*/  BRA `(.L_x_119) ;  /* 0xffffffb8001c7947 */ /* 0x000fea000383ffff */
.L_x_47:
[----:B-1----:R1:W2:Y:S02]  /*70a0*/  SYNCS.PHASECHK.TRANS64.TRYWAIT P1, [R0+URZ+0xa0], R5 ;  /* 0x0000a005000075a7 */ /* 0x0022a400080211ff */
[----:B--2---:R-:W-:Y:S05]  /*70b0*/  @!P1 NANOSLEEP.SYNCS 0x989680 ;  /* 0x009896800000995d */ /* 0x004fea0003900000 */
[----:B------:R-:W2:Y:S02]  /*70c0*/  @!P1 SYNCS.PHASECHK.TRANS64 P1, [R0+URZ+0xa0], R5 ;  /* 0x0000a005000095a7 */ /* 0x000ea400080210ff */
[----:B--2---:R-:W-:Y:S05]  /*70d0*/  @!P1 BRA `(.L_x_47) ;  /* 0xfffffffc00f09947 */ /* 0x004fea000383ffff */
[----:B------:R-:W-:Y:S05]  /*70e0*/  BRA `(.L_x_120) ;  /* 0xffffffb8004c7947 */ /* 0x000fea000383ffff */
.L_x_50:
[----:B------:R-:W-:-:S07]  /*70f0*/  MOV R0, UR5 ;  /* 0x0000000500007c02 */ /* 0x000fce0008000f00 */
.L_x_121:
[----:B-1----:R1:W2:Y:S02]  /*7100*/  SYNCS.PHASECHK.TRANS64.TRYWAIT P0, [R0+URZ+0xb0], R3 ;  /* 0x0000b003000075a7 */ /* 0x0022a400080011ff */
[----:B--2---:R-:W-:Y:S05]  /*7110*/  @!P0 NANOSLEEP.SYNCS 0x989680 ;  /* 0x009896800000895d */ /* 0x004fea0003900000 */
[----:B------:R-:W2:Y:S02]  /*7120*/  @!P0 SYNCS.PHASECHK.TRANS64 P0, [R0+URZ+0xb0], R3 ;  /* 0x0000b003000085a7 */ /* 0x000ea400080010ff */
[----:B--2---:R-:W-:Y:S05]  /*7130*/  @!P0 BRA `(.L_x_121) ;  /* 0xfffffffc00f08947 */ /* 0x004fea000383ffff */
[----:B------:R-:W-:Y:S05]  /*7140*/  BRA `(.L_x_49) ;  /* 0xffffffb800a07947 */ /* 0x000fea000383ffff */
.L_x_57:
[----:B-1----:R1:W2:Y:S02]  /*7150*/  SYNCS.PHASECHK.TRANS64.TRYWAIT P1, [R0+URZ+0xa0], R5 ;  /* 0x0000a005000075a7 */ /* 0x0022a400080211ff */
[----:B--2---:R-:W-:Y:S05]  /*7160*/  @!P1 NANOSLEEP.SYNCS 0x989680 ;  /* 0x009896800000995d */ /* 0x004fea0003900000 */
[----:B------:R-:W2:Y:S02]  /*7170*/  @!P1 SYNCS.PHASECHK.TRANS64 P1, [R0+URZ+0xa0], R5 ;  /* 0x0000a005000095a7 */ /* 0x000ea400080210ff */
[----:B--2---:R-:W-:Y:S05]  /*7180*/  @!P1 BRA `(.L_x_57) ;  /* 0xfffffffc00f09947 */ /* 0x004fea000383ffff */
[----:B------:R-:W-:Y:S05]  /*7190*/  BRA `(.L_x_122) ;  /* 0xffffffc0000c7947 */ /* 0x000fea000383ffff */
.L_x_58:
[----:B------:R-:W-:-:S07]  /*71a0*/  MOV R3, UR7 ;  /* 0x0000000700037c02 */ /* 0x000fce0008000f00 */
.L_x_123:
[----:B-1----:R1:W2:Y:S02]  /*71b0*/  SYNCS.PHASECHK.TRANS64.TRYWAIT P0, [R3+URZ+0xe0], R0 ;  /* 0x0000e000030075a7 */ /* 0x0022a400080011ff */
[----:B--2---:R-:W-:Y:S05]  /*71c0*/  @!P0 NANOSLEEP.SYNCS 0x989680 ;  /* 0x009896800000895d */ /* 0x004fea0003900000 */
[----:B------:R-:W2:Y:S02]  /*71d0*/  @!P0 SYNCS.PHASECHK.TRANS64 P0, [R3+URZ+0xe0], R0 ;  /* 0x0000e000030085a7 */ /* 0x000ea400080010ff */
[----:B--2---:R-:W-:Y:S05]  /*71e0*/  @!P0 BRA `(.L_x_123) ;  /* 0xfffffffc00f08947 */ /* 0x004fea000383ffff */
[----:B------:R-:W-:Y:S05]  /*71f0*/  BRA `(.L_x_124) ;  /* 0xffffffc000447947 */ /* 0x000fea000383ffff */
.L_x_61:
[----:B------:R-:W-:Y:S07]  /*7200*/  MOV R0, UR6 ;  /* 0x0000000600007c02 */ /* 0x000fee0008000f00 */
.L_x_125:
[----:B-1----:R1:W2:Y:S02]  /*7210*/  SYNCS.PHASECHK.TRANS64.TRYWAIT P0, [R0+URZ], R3 ;  /* 0x00000003000075a7 */ /* 0x0022a400080011ff */
[----:B--2---:R-:W-:Y:S05]  /*7220*/  @!P0 NANOSLEEP.SYNCS 0x989680 ;  /* 0x009896800000895d */ /* 0x004fea0003900000 */
[----:B------:R-:W2:Y:S02]  /*7230*/  @!P0 SYNCS.PHASECHK.TRANS64 P0, [R0+URZ], R3 ;  /* 0x00000003000085a7 */ /* 0x000ea400080010ff */
[----:B--2---:R-:W-:Y:S05]  /*7240*/  @!P0 BRA `(.L_x_125) ;  /* 0xfffffffc00f08947 */ /* 0x004fea000383ffff */
[----:B------:R-:W-:Y:S05]  /*7250*/  BRA `(.L_x_60) ;  /* 0xffffffc000607947 */ /* 0x000fea000383ffff */
.L_x_64:
[----:B------:R-:W-:-:S07]  /*7260*/  MOV R0, UR6 ;  /* 0x0000000600007c02 */ /* 0x000fce0008000f00 */
.L_x_126:
[----:B--2---:R2:W4:Y:S02]  /*7270*/  SYNCS.PHASECHK.TRANS64.TRYWAIT P0, [R0+URZ], R3 ;  /* 0x00000003000075a7 */ /* 0x00452400080011ff */
[----:B----4-:R-:W-:Y:S05]  /*7280*/  @!P0 NANOSLEEP.SYNCS 0x989680 ;  /* 0x009896800000895d */ /* 0x010fea0003900000 */
[----:B------:R-:W4:Y:S02]  /*7290*/  @!P0 SYNCS.PHASECHK.TRANS64 P0, [R0+URZ], R3 ;  /* 0x00000003000085a7 */ /* 0x000f2400080010ff */
[----:B----4-:R-:W-:Y:S05]  /*72a0*/  @!P0 BRA `(.L_x_126) ;  /* 0xfffffffc00f08947 */ /* 0x010fea000383ffff */
[----:B------:R-:W-:Y:S05]  /*72b0*/  BRA `(.L_x_127) ;  /* 0xffffffc4003c7947 */ /* 0x000fea000383ffff */
.L_x_65:
[----:B------:R-:W-:-:S07]  /*72c0*/  MOV R0, UR6 ;  /* 0x0000000600007c02 */ /* 0x000fce0008000f00 */
.L_x_128:
[----:B-1----:R1:W2:Y:S02]  /*72d0*/  SYNCS.PHASECHK.TRANS64.TRYWAIT P0, [R0+URZ], R3 ;  /* 0x00000003000075a7 */ /* 0x0022a400080011ff */
[----:B--2---:R-:W-:Y:S05]  /*72e0*/  @!P0 NANOSLEEP.SYNCS 0x989680 ;  /* 0x009896800000895d */ /* 0x004fea0003900000 */
[----:B------:R-:W2:Y:S02]  /*72f0*/  @!P0 SYNCS.PHASECHK.TRANS64 P0, [R0+URZ], R3 ;  /* 0x00000003000085a7 */ /* 0x000ea400080010ff */
[----:B--2---:R-:W-:Y:S05]  /*7300*/  @!P0 BRA `(.L_x_128) ;  /* 0xfffffffc00f08947 */ /* 0x004fea000383ffff */
[----:B------:R-:W-:Y:S05]  /*7310*/  BRA `(.L_x_129) ;  /* 0xffffffc400487947 */ /* 0x000fea000383ffff */
.L_x_66:
[----:B------:R-:W-:-:S07]  /*7320*/  MOV R0, UR6 ;  /* 0x0000000600007c02 */ /* 0x000fce0008000f00 */
.L_x_130:
[----:B-1----:R1:W2:Y:S02]  /*7330*/  SYNCS.PHASECHK.TRANS64.TRYWAIT P0, [R0+URZ], R3 ;  /* 0x00000003000075a7 */ /* 0x0022a400080011ff */
[----:B--2---:R-:W-:Y:S05]  /*7340*/  @!P0 NANOSLEEP.SYNCS 0x989680 ;  /* 0x009896800000895d */ /* 0x004fea0003900000 */
[----:B------:R-:W2:Y:S02]  /*7350*/  @!P0 SYNCS.PHASECHK.TRANS64 P0, [R0+URZ], R3 ;  /* 0x00000003000085a7 */ /* 0x000ea400080010ff */
[----:B--2---:R-:W-:Y:S05]  /*7360*/  @!P0 BRA `(.L_x_130) ;  /* 0xfffffffc00f08947 */ /* 0x004fea000383ffff */
[----:B------:R-:W-:Y:S05]  /*7370*/  BRA `(.L_x_131) ;  /* 0xffffffc400547947 */ /* 0x000fea000383ffff */
.L_x_67:
[----:B------:R-:W-:-:S07]  /*7380*/  MOV R0, UR7 ;  /* 0x0000000700007c02 */ /* 0x000fce0008000f00 */
.L_x_132:
[----:B-1----:R1:W2:Y:S02]  /*7390*/  SYNCS.PHASECHK.TRANS64.TRYWAIT P0, [R0+URZ], R3 ;  /* 0x00000003000075a7 */ /* 0x0022a400080011ff */
[----:B--2---:R-:W-:Y:S05]  /*73a0*/  @!P0 NANOSLEEP.SYNCS 0x989680 ;  /* 0x009896800000895d */ /* 0x004fea0003900000 */
[----:B------:R-:W2:Y:S02]  /*73b0*/  @!P0 SYNCS.PHASECHK.TRANS64 P0, [R0+URZ], R3 ;  /* 0x00000003000085a7 */ /* 0x000ea400080010ff */
[----:B--2---:R-:W-:Y:S05]  /*73c0*/  @!P0 BRA `(.L_x_132) ;  /* 0xfffffffc00f08947 */ /* 0x004fea000383ffff */
[----:B------:R-:W-:Y:S05]  /*73d0*/  BRA `(.L_x_133) ;  /* 0xffffffc400607947 */ /* 0x000fea000383ffff */
.L_x_72:
[----:B---3--:R3:W1:Y:S02]  /*73e0*/  SYNCS.PHASECHK.TRANS64.TRYWAIT P0, [R0+URZ+0xa0], R3 ;  /* 0x0000a003000075a7 */ /* 0x00866400080011ff */
[----:B-1----:R-:W-:Y:S05]  /*73f0*/  @!P0 NANOSLEEP.SYNCS 0x989680 ;  /* 0x009896800000895d */ /* 0x002fea0003900000 */
[----:B------:R-:W1:Y:S02]  /*7400*/  @!P0 SYNCS.PHASECHK.TRANS64 P0, [R0+URZ+0xa0], R3 ;  /* 0x0000a003000085a7 */ /* 0x000e6400080010ff */
[----:B-1----:R-:W-:Y:S05]  /*7410*/  @!P0 BRA `(.L_x_72) ;  /* 0xfffffffc00f08947 */ /* 0x002fea000383ffff */
[----:B------:R-:W-:Y:S05]  /*7420*/  BRA `(.L_x_134) ;  /* 0xffffffc8005c7947 */ /* 0x000fea000383ffff */
.L_x_75:
[----:B------:R-:W-:Y:S07]  /*7430*/  MOV R0, UR6 ;  /* 0x0000000600007c02 */ /* 0x000fee0008000f00 */
.L_x_135:
[----:B-1----:R1:W3:Y:S02]  /*7440*/  SYNCS.PHASECHK.TRANS64.TRYWAIT P0, [R0+URZ+0x98], R3 ;  /* 0x00009803000075a7 */ /* 0x0022e400080011ff */
[----:B---3--:R-:W-:Y:S05]  /*7450*/  @!P0 NANOSLEEP.SYNCS 0x989680 ;  /* 0x009896800000895d */ /* 0x008fea0003900000 */
[----:B------:R-:W3:Y:S02]  /*7460*/  @!P0 SYNCS.PHASECHK.TRANS64 P0, [R0+URZ+0x98], R3 ;  /* 0x00009803000085a7 */ /* 0x000ee400080010ff */
[----:B---3--:R-:W-:Y:S05]  /*7470*/  @!P0 BRA `(.L_x_135) ;  /* 0xfffffffc00f08947 */ /* 0x008fea000383ffff */
[----:B------:R-:W-:Y:S05]  /*7480*/  BRA `(.L_x_74) ;  /* 0xffffffcc00487947 */ /* 0x000fea000383ffff */
.L_x_78:
[----:B------:R-:W-:Y:S07]  /*7490*/  MOV R3, UR6 ;  /* 0x0000000600037c02 */ /* 0x000fee0008000f00 */
.L_x_136:
[----:B-1----:R1:W2:Y:S02]  /*74a0*/  SYNCS.PHASECHK.TRANS64.TRYWAIT P2, [R3+URZ+0x88], R26 ;  /* 0x0000881a030075a7 */ /* 0x0022a400080411ff */
[----:B--2---:R-:W-:Y:S05]  /*74b0*/  @!P2 NANOSLEEP.SYNCS 0x989680 ;  /* 0x009896800000a95d */ /* 0x004fea0003900000 */
[----:B------:R-:W2:Y:S02]  /*74c0*/  @!P2 SYNCS.PHASECHK.TRANS64 P2, [R3+URZ+0x88], R26 ;  /* 0x0000881a0300a5a7 */ /* 0x000ea400080410ff */
[----:B--2---:R-:W-:Y:S05]  /*74d0*/  @!P2 BRA `(.L_x_136) ;  /* 0xfffffffc00f0a947 */ /* 0x004fea000383ffff */
[----:B------:R-:W-:Y:S05]  /*74e0*/  BRA `(.L_x_137) ;  /* 0xffffffcc00dc7947 */ /* 0x000fea000383ffff */
.L_x_81:
[----:B--2---:R2:W4:Y:S02]  /*74f0*/  SYNCS.PHASECHK.TRANS64.TRYWAIT P0, [R0+URZ+0xa0], R3 ;  /* 0x0000a003000075a7 */ /* 0x00452400080011ff */
[----:B----4-:R-:W-:Y:S05]  /*7500*/  @!P0 NANOSLEEP.SYNCS 0x989680 ;  /* 0x009896800000895d */ /* 0x010fea0003900000 */
[----:B------:R-:W4:Y:S02]  /*7510*/  @!P0 SYNCS.PHASECHK.TRANS64 P0, [R0+URZ+0xa0], R3 ;  /* 0x0000a003000085a7 */ /* 0x000f2400080010ff */
[----:B----4-:R-:W-:Y:S05]  /*7520*/  @!P0 BRA `(.L_x_81) ;  /* 0xfffffffc00f08947 */ /* 0x010fea000383ffff */
[----:B------:R-:W-:Y:S05]  /*7530*/  BRA `(.L_x_138) ;  /* 0xffffffd4002c7947 */ /* 0x000fea000383ffff */
.L_x_92:
[----:B-1----:R-:W-:Y:S04]  /*7540*/  MOV R0, UR43 ;  /* 0x0000002b00007c02 */ /* 0x002fe80008000f00 */
[----:B------:R1:W2:Y:S03]  /*7550*/  SYNCS.PHASECHK.TRANS64.TRYWAIT P1, [R0+URZ+0x80], R3 ;  /* 0x00008003000075a7 */ /* 0x0002a600080211ff */
[----:B--2---:R-:W-:Y:S05]  /*7560*/  @!P1 NANOSLEEP.SYNCS 0x989680 ;  /* 0x009896800000995d */ /* 0x004fea0003900000 */
[----:B------:R-:W2:Y:S02]  /*7570*/  @!P1 SYNCS.PHASECHK.TRANS64 P1, [R0+URZ+0x80], R3 ;  /* 0x00008003000095a7 */ /* 0x000ea400080210ff */
[----:B--2---:R-:W-:Y:S05]  /*7580*/  @!P1 BRA `(.L_x_92) ;  /* 0xfffffffc00ec9947 */ /* 0x004fea000383ffff */
[----:B------:R-:W-:Y:S05]  /*7590*/  BRA `(.L_x_91) ;  /* 0xffffffe000287947 */ /* 0x000fea000383ffff */
.L_x_94:
[----:B------:R1:W1:Y:S02]  /*75a0*/  SYNCS.PHASECHK.TRANS64.TRYWAIT P1, [R156+URZ+0xc0], R5 ;  /* 0x0000c0059c0075a7 */ /* 0x00026400080211ff */
[----:B-1----:R-:W-:Y:S05]  /*75b0*/  @!P1 NANOSLEEP.SYNCS 0x989680 ;  /* 0x009896800000995d */ /* 0x002fea0003900000 */
[----:B------:R-:W1:Y:S02]  /*75c0*/  @!P1 SYNCS.PHASECHK.TRANS64 P1, [R156+URZ+0xc0], R5 ;  /* 0x0000c0059c0095a7 */ /* 0x000e6400080210ff */
[----:B-1----:R-:W-:Y:S05]  /*75d0*/  @!P1 BRA `(.L_x_94) ;  /* 0xfffffffc00f09947 */ /* 0x002fea000383ffff */
[----:B------:R-:W-:Y:S05]  /*75e0*/  BRA `(.L_x_93) ;  /* 0xffffffe0006c7947 */ /* 0x000fea000383ffff */
        .weak           $__internal_0_$__cuda_sm10x_tcgen05_guardrail_trap_col_being_dealloced_not_returned_by_alloc
        .type           $__internal_0_$__cuda_sm10x_tcgen05_guardrail_trap_col_being_dealloced_not_returned_by_alloc,@function
        .size           $__internal_0_$__cuda_sm10x_tcgen05_guardrail_trap_col_being_dealloced_not_returned_by_alloc,($__internal_1_$__cuda_sm10x_tcgen05_guardrail_trap_phase_invalid_during_alloc - $__internal_0_$__cuda_sm10x_tcgen05_guardrail_trap_col_being_dealloced_not_returned_by_alloc)
$__internal_0_$__cuda_sm10x_tcgen05_guardrail_trap_col_being_dealloced_not_returned_by_alloc:
[----:B------:R-:W-:Y:S05]  /*75f0*/  BPT.TRAP 0x1 ;  /* 0x000000040000795c */ /* 0x000fea0000300000 */
[----:B------:R-:W-:-:S04]  /*7600*/  HFMA2 R3, -RZ, RZ, 0, 0 ;  /* 0x00000000ff037431 */ /* 0x000fc800000001ff */
[----:B------:R-:W-:Y:S05]  /*7610*/  RET.REL.NODEC R2 `(_ZN7cutlass13device_kernelINS_4gemm6kernel13GemmUniversalIN4cute5tupleIJiiiiEEENS1_10collective13CollectiveMmaINS1_35MainloopSm100TmaUmmaWarpSpecializedILi8ELi2ELi4ENS5_IJNS4_1CILi1EEESB_SB_EEEEENS5_IJNSA_ILi128EEENSA_ILi64EEESE_EEENS_12float_e4m3_tENS5_IJSB_llEEENS_12float_e5m2_tENS5_IJlSB_lEEENS4_8TiledMMAINS4_8MMA_AtomIJNS4_10MMA_TraitsINS4_19SM100_MMA_F8F6F4_SSEJSH_SJ_fSE_SF_NS4_17integral_constantINS4_4UMMA5MajorELSR_1EEENSP_ISR_LSR_0EEENSP_INSQ_7ScaleInELSU_0EEESV_EEEEEENS4_6LayoutISC_NS5_IJNSA_ILi0EEESZ_SZ_EEEEENS5_IJNS4_10UnderscoreES12_S12_EEEEENS4_13SM90_TMA_LOADENS4_14ComposedLayoutINS4_7SwizzleILi3ELi4ELi3EEENS4_18smem_ptr_flag_bitsILi8EEENSY_INS5_IJSE_NSA_ILi8EEEEEENS5_IJSB_SE_EEEEEEEvNS4_8identityES15_NS16_IS18_S1A_NSY_INS5_IJS1B_SE_EEENS5_IJSE_SB_EEEEEEEvS1G_EENS_8epilogue10collective18CollectiveEpilogueINS1M_23Sm100TmaWarpSpecializedILi1ELi1ELi64ELb0ELb0EEEJSG_NS5_IJNSY_ISE_SB_EENSY_ISF_SB_EEEEESH_SK_SH_SK_NS1M_6fusion15FusionCallbacksIS1Q_NS1U_17LinearCombinationISH_fSH_fLNS_15FloatRoundStyleE2EEESG_S1T_JEEENS4_5SM1004TMEM4LOAD26SM100_TMEM_LOAD_32dp32b64xES15_NS16_INS17_ILi2ELi4ELi3EEES1A_NSY_INS5_IJS1B_SF_EEENS5_IJSF_SB_EEEEEEENS4_39AutoVectorizingCopyWithAssumedAlignmentILi128EEENS4_14SM90_TMA_STOREES28_S2A_S2A_EEEvvEEEEvNT_6ParamsE) ;  /* 0xffffff8802787950 */ /* 0x000fea0003c3ffff */
        .weak           $__internal_1_$__cuda_sm10x_tcgen05_guardrail_trap_phase_invalid_during_alloc
        .type           $__internal_1_$__cuda_sm10x_tcgen05_guardrail_trap_phase_invalid_during_alloc,@function
        .size           $__internal_1_$__cuda_sm10x_tcgen05_guardrail_trap_phase_invalid_during_alloc,($__internal_2_$__cuda_sm10x_tcgen05_guardrail_trap_unallocated_columns_being_dealloced - $__internal_1_$__cuda_sm10x_tcgen05_guardrail_trap_phase_invalid_during_alloc)
$__internal_1_$__cuda_sm10x_tcgen05_guardrail_trap_phase_invalid_during_alloc:
[----:B------:R-:W-:Y:S05]  /*7620*/  BPT.TRAP 0x1 ;  /* 0x000000040000795c */ /* 0x000fea0000300000 */
[----:B------:R-:W-:-:S04]  /*7630*/  MOV R3, 0x0 ;  /* 0x0000000000037802 */ /* 0x000fc80000000f00 */
[----:B------:R-:W-:Y:S05]  /*7640*/  RET.REL.NODEC R2 `(_ZN7cutlass13device_kernelINS_4gemm6kernel13GemmUniversalIN4cute5tupleIJiiiiEEENS1_10collective13CollectiveMmaINS1_35MainloopSm100TmaUmmaWarpSpecializedILi8ELi2ELi4ENS5_IJNS4_1CILi1EEESB_SB_EEEEENS5_IJNSA_ILi128EEENSA_ILi64EEESE_EEENS_12float_e4m3_tENS5_IJSB_llEEENS_12float_e5m2_tENS5_IJlSB_lEEENS4_8TiledMMAINS4_8MMA_AtomIJNS4_10MMA_TraitsINS4_19SM100_MMA_F8F6F4_SSEJSH_SJ_fSE_SF_NS4_17integral_constantINS4_4UMMA5MajorELSR_1EEENSP_ISR_LSR_0EEENSP_INSQ_7ScaleInELSU_0EEESV_EEEEEENS4_6LayoutISC_NS5_IJNSA_ILi0EEESZ_SZ_EEEEENS5_IJNS4_10UnderscoreES12_S12_EEEEENS4_13SM90_TMA_LOADENS4_14ComposedLayoutINS4_7SwizzleILi3ELi4ELi3EEENS4_18smem_ptr_flag_bitsILi8EEENSY_INS5_IJSE_NSA_ILi8EEEEEENS5_IJSB_SE_EEEEEEEvNS4_8identityES15_NS16_IS18_S1A_NSY_INS5_IJS1B_SE_EEENS5_IJSE_SB_EEEEEEEvS1G_EENS_8epilogue10collective18CollectiveEpilogueINS1M_23Sm100TmaWarpSpecializedILi1ELi1ELi64ELb0ELb0EEEJSG_NS5_IJNSY_ISE_SB_EENSY_ISF_SB_EEEEESH_SK_SH_SK_NS1M_6fusion15FusionCallbacksIS1Q_NS1U_17LinearCombinationISH_fSH_fLNS_15FloatRoundStyleE2EEESG_S1T_JEEENS4_5SM1004TMEM4LOAD26SM100_TMEM_LOAD_32dp32b64xES15_NS16_INS17_ILi2ELi4ELi3EEES1A_NSY_INS5_IJS1B_SF_EEENS5_IJSF_SB_EEEEEEENS4_39AutoVectorizingCopyWithAssumedAlignmentILi128EEENS4_14SM90_TMA_STOREES28_S2A_S2A_EEEvvEEEEvNT_6ParamsE) ;  /* 0xffffff88026c7950 */ /* 0x000fea0003c3ffff */
        .weak           $__internal_2_$__cuda_sm10x_tcgen05_guardrail_trap_unallocated_columns_being_dealloced
        .type           $__internal_2_$__cuda_sm10x_tcgen05_guardrail_trap_unallocated_columns_being_dealloced,@function
        .size           $__internal_2_$__cuda_sm10x_tcgen05_guardrail_trap_unallocated_columns_being_dealloced,(.L_x_140 - $__internal_2_$__cuda_sm10x_tcgen05_guardrail_trap_unallocated_columns_being_dealloced)
$__internal_2_$__cuda_sm10x_tcgen05_guardrail_trap_unallocated_columns_being_dealloced:
[----:B------:R-:W-:Y:S05]  /*7650*/  BPT.TRAP 0x1 ;  /* 0x000000040000795c */ /* 0x000fea0000300000 */
[----:B------:R-:W-:-:S04]  /*7660*/  HFMA2 R3, -RZ, RZ, 0, 0 ;  /* 0x00000000ff037431 */ /* 0x000fc800000001ff */
[----:B------:R-:W-:Y:S05]  /*7670*/  RET.REL.NODEC R2 `(_ZN7cutlass13device_kernelINS_4gemm6kernel13GemmUniversalIN4cute5tupleIJiiiiEEENS1_10collective13CollectiveMmaINS1_35MainloopSm100TmaUmmaWarpSpecializedILi8ELi2ELi4ENS5_IJNS4_1CILi1EEESB_SB_EEEEENS5_IJNSA_ILi128EEENSA_ILi64EEESE_EEENS_12float_e4m3_tENS5_IJSB_llEEENS_12float_e5m2_tENS5_IJlSB_lEEENS4_8TiledMMAINS4_8MMA_AtomIJNS4_10MMA_TraitsINS4_19SM100_MMA_F8F6F4_SSEJSH_SJ_fSE_SF_NS4_17integral_constantINS4_4UMMA5MajorELSR_1EEENSP_ISR_LSR_0EEENSP_INSQ_7ScaleInELSU_0EEESV_EEEEEENS4_6LayoutISC_NS5_IJNSA_ILi0EEESZ_SZ_EEEEENS5_IJNS4_10UnderscoreES12_S12_EEEEENS4_13SM90_TMA_LOADENS4_14ComposedLayoutINS4_7SwizzleILi3ELi4ELi3EEENS4_18smem_ptr_flag_bitsILi8EEENSY_INS5_IJSE_NSA_ILi8EEEEEENS5_IJSB_SE_EEEEEEEvNS4_8identityES15_NS16_IS18_S1A_NSY_INS5_IJS1B_SE_EEENS5_IJSE_SB_EEEEEEEvS1G_EENS_8epilogue10collective18CollectiveEpilogueINS1M_23Sm100TmaWarpSpecializedILi1ELi1ELi64ELb0ELb0EEEJSG_NS5_IJNSY_ISE_SB_EENSY_ISF_SB_EEEEESH_SK_SH_SK_NS1M_6fusion15FusionCallbacksIS1Q_NS1U_17LinearCombinationISH_fSH_fLNS_15FloatRoundStyleE2EEESG_S1T_JEEENS4_5SM1004TMEM4LOAD26SM100_TMEM_LOAD_32dp32b64xES15_NS16_INS17_ILi2ELi4ELi3EEES1A_NSY_INS5_IJS1B_SF_EEENS5_IJSF_SB_EEEEEEENS4_39AutoVectorizingCopyWithAssumedAlignmentILi128EEENS4_14SM90_TMA_STOREES28_S2A_S2A_EEEvvEEEEvNT_6ParamsE) ;  /* 0xffffff8802607950 */ /* 0x000fea0003c3ffff */
.L_x_139:
[----:B------:R-:W-:-:S00]  /*7680*/  BRA `(.L_x_139) ;  /* 0xfffffffc00fc7947 */ /* 0x000fc0000383ffff */
[----:B------:R-:W-:-:S00]  /*7690*/  NOP ;  /* 0x0000000000007918 */ /* 0x000fc00000000000 */
        /* <DEDUP_REMOVED lines=14> */
.L_x_140:


//--------------------- .nv.global.init           --------------------------
	.section	.nv.global.init,"aw",@progbits
.nv.global.init:
	.type		$str$27,@object
	.size		$str$27,($str$28 - $str$27)
$str$27:
        /*0000*/ 	.byte	0x28, 0x61, 0x64, 0x64, 0x72, 0x65, 0x73, 0x73, 0x20, 0x26, 0x20, 0x6d, 0x61, 0x73, 0x6b, 0x29
        /*0010*/ 	.byte	0x20, 0x3d, 0x3d, 0x20, 0x30, 0x00
	.type		$str$28,@object
	.size		$str$28,($str$26 - $str$28)
$str$28:
        /*0016*/ 	.byte	0x2f, 0x74, 0x6d, 0x70, 0x2f, 0x63, 0x75, 0x74, 0x6c, 0x61, 0x73, 0x73, 0x5f, 0x73, 0x77, 0x65
        /*0026*/ 	.byte	0x65, 0x70, 0x5f, 0x73, 0x72, 0x63, 0x2f, 0x69, 0x6e, 0x63, 0x6c, 0x75, 0x64, 0x65, 0x2f, 0x63
        /*0036*/ 	.byte	0x75, 0x74, 0x65, 0x2f, 0x70, 0x6f, 0x69, 0x6e, 0x74, 0x65, 0x72, 0x5f, 0x66, 0x6c, 0x61, 0x67
        /*0046*/ 	.byte	0x67, 0x65, 0x64, 0x2e, 0x68, 0x70, 0x70, 0x00
	.type		$str$26,@object
	.size		$str$26,($str$25 - $str$26)
$str$26:
        /*004e*/ 	.byte	0x2f, 0x74, 0x6d, 0x70, 0x2f, 0x63, 0x75, 0x74, 0x6c, 0x61, 0x73, 0x73, 0x5f, 0x73, 0x77, 0x65
        /*005e*/ 	.byte	0x65, 0x70, 0x5f, 0x73, 0x72, 0x63, 0x2f, 0x69, 0x6e, 0x63, 0x6c, 0x75, 0x64, 0x65, 0x2f, 0x63
        /*006e*/ 	.byte	0x75, 0x74, 0x65, 0x2f, 0x61, 0x74, 0x6f, 0x6d, 0x2f, 0x63, 0x6f, 0x70, 0x79, 0x5f, 0x74, 0x72
        /*007e*/ 	.byte	0x61, 0x69, 0x74, 0x73, 0x5f, 0x73, 0x6d, 0x31, 0x30, 0x30, 0x2e, 0x68, 0x70, 0x70, 0x00
	.type		$str$25,@object
	.size		$str$25,(__unnamed_1 - $str$25)
$str$25:
        /*008d*/ 	.byte	0x28, 0x28, 0x75, 0x69, 0x6e, 0x74, 0x33, 0x32, 0x5f, 0x74, 0x28, 0x74, 0x68, 0x72, 0x65, 0x61
        /*009d*/ 	.byte	0x64, 0x49, 0x64, 0x78, 0x2e, 0x78, 0x29, 0x20, 0x2f, 0x20, 0x33, 0x32, 0x29, 0x20, 0x25, 0x20
        /*00ad*/ 	.byte	0x34, 0x29, 0x20, 0x3d, 0x3d, 0x20, 0x28, 0x28, 0x28, 0x74, 0x6d, 0x65, 0x6d, 0x5f, 0x61, 0x64
        /*00bd*/ 	.byte	0x64, 0x72, 0x20, 0x3e, 0x3e, 0x20, 0x31, 0x36, 0x29, 0x20, 0x2f, 0x20, 0x33, 0x32, 0x29, 0x20
        /*00cd*/ 	.byte	0x25, 0x20, 0x34, 0x29, 0x00
	.type		__unnamed_1,@object
	.size		__unnamed_1,(__unnamed_2 - __unnamed_1)
__unnamed_1:
        /*00d2*/ 	.byte	0x61, 0x75, 0x74, 0x6f, 0x20, 0x63, 0x75, 0x74, 0x65, 0x3a, 0x3a, 0x61, 0x73, 0x5f, 0x70, 0x6f
        /* <DEDUP_REMOVED lines=24> */
        /*0262*/ 	.byte	0x43, 0x3c, 0x38, 0x31, 0x39, 0x32, 0x3e, 0x3e, 0x3e, 0x3e, 0x5d, 0x00
	.type		__unnamed_2,@object
	.size		__unnamed_2,(.L_2 - __unnamed_2)
__unnamed_2:
        /* <DEDUP_REMOVED lines=42> */
        /*050e*/ 	.byte	0x3e, 0x3e, 0x3e, 0x3e, 0x5d, 0x00
.L_2:


//--------------------- .nv.shared._ZN7cutlass13device_kernelINS_4gemm6kernel13GemmUniversalIN4cute5tupleIJiiiiEEENS1_10collective13CollectiveMmaINS1_35MainloopSm100TmaUmmaWarpSpecializedILi8ELi2ELi4ENS5_IJNS4_1CILi1EEESB_SB_EEEEENS5_IJNSA_ILi128EEENSA_ILi64EEESE_EEENS_12float_e4m3_tENS5_IJSB_llEEENS_12float_e5m2_tENS5_IJlSB_lEEENS4_8TiledMMAINS4_8MMA_AtomIJNS4_10MMA_TraitsINS4_19SM100_MMA_F8F6F4_SSEJSH_SJ_fSE_SF_NS4_17integral_constantINS4_4UMMA5MajorELSR_1EEENSP_ISR_LSR_0EEENSP_INSQ_7ScaleInELSU_0EEESV_EEEEEENS4_6LayoutISC_NS5_IJNSA_ILi0EEESZ_SZ_EEEEENS5_IJNS4_10UnderscoreES12_S12_EEEEENS4_13SM90_TMA_LOADENS4_14ComposedLayoutINS4_7SwizzleILi3ELi4ELi3EEENS4_18smem_ptr_flag_bitsILi8EEENSY_INS5_IJSE_NSA_ILi8EEEEEENS5_IJSB_SE_EEEEEEEvNS4_8identityES15_NS16_IS18_S1A_NSY_INS5_IJS1B_SE_EEENS5_IJSE_SB_EEEEEEEvS1G_EENS_8epilogue10collective18CollectiveEpilogueINS1M_23Sm100TmaWarpSpecializedILi1ELi1ELi64ELb0ELb0EEEJSG_NS5_IJNSY_ISE_SB_EENSY_ISF_SB_EEEEESH_SK_SH_SK_NS1M_6fusion15FusionCallbacksIS1Q_NS1U_17LinearCombinationISH_fSH_fLNS_15FloatRoundStyleE2EEESG_S1T_JEEENS4_5SM1004TMEM4LOAD26SM100_TMEM_LOAD_32dp32b64xES15_NS16_INS17_ILi2ELi4ELi3EEES1A_NSY_INS5_IJS1B_SF_EEENS5_IJSF_SB_EEEEEEENS4_39AutoVectorizingCopyWithAssumedAlignmentILi128EEENS4_14SM90_TMA_STOREES28_S2A_S2A_EEEvvEEEEvNT_6ParamsE --------------------------
	.section	.nv.shared._ZN7cutlass13device_kernelINS_4gemm6kernel13GemmUniversalIN4cute5tupleIJiiiiEEENS1_10collective13CollectiveMmaINS1_35MainloopSm100TmaUmmaWarpSpecializedILi8ELi2ELi4ENS5_IJNS4_1CILi1EEESB_SB_EEEEENS5_IJNSA_ILi128EEENSA_ILi64EEESE_EEENS_12float_e4m3_tENS5_IJSB_llEEENS_12float_e5m2_tENS5_IJlSB_lEEENS4_8TiledMMAINS4_8MMA_AtomIJNS4_10MMA_TraitsINS4_19SM100_MMA_F8F6F4_SSEJSH_SJ_fSE_SF_NS4_17integral_constantINS4_4UMMA5MajorELSR_1EEENSP_ISR_LSR_0EEENSP_INSQ_7ScaleInELSU_0EEESV_EEEEEENS4_6LayoutISC_NS5_IJNSA_ILi0EEESZ_SZ_EEEEENS5_IJNS4_10UnderscoreES12_S12_EEEEENS4_13SM90_TMA_LOADENS4_14ComposedLayoutINS4_7SwizzleILi3ELi4ELi3EEENS4_18smem_ptr_flag_bitsILi8EEENSY_INS5_IJSE_NSA_ILi8EEEEEENS5_IJSB_SE_EEEEEEEvNS4_8identityES15_NS16_IS18_S1A_NSY_INS5_IJS1B_SE_EEENS5_IJSE_SB_EEEEEEEvS1G_EENS_8epilogue10collective18CollectiveEpilogueINS1M_23Sm100TmaWarpSpecializedILi1ELi1ELi64ELb0ELb0EEEJSG_NS5_IJNSY_ISE_SB_EENSY_ISF_SB_EEEEESH_SK_SH_SK_NS1M_6fusion15FusionCallbacksIS1Q_NS1U_17LinearCombinationISH_fSH_fLNS_15FloatRoundStyleE2EEESG_S1T_JEEENS4_5SM1004TMEM4LOAD26SM100_TMEM_LOAD_32dp32b64xES15_NS16_INS17_ILi2ELi4ELi3EEES1A_NSY_INS5_IJS1B_SF_EEENS5_IJSF_SB_EEEEEEENS4_39AutoVectorizingCopyWithAssumedAlignmentILi128EEENS4_14SM90_TMA_STOREES28_S2A_S2A_EEEvvEEEEvNT_6ParamsE,"aw",@nobits
	.sectionflags	@""
	.align	16
	.zero		1024


//--------------------- .nv.shared.reserved.0     --------------------------
	.section	.nv.shared.reserved.0,"aw",@nobits
	.weak		__nv_reservedSMEM_offset_0_alias
	.size		__nv_reservedSMEM_offset_0_alias, 0, 64
	.other		__nv_reservedSMEM_offset_0_alias,@"STO_CUDA_RESERVED_SHARED STV_DEFAULT"
__nv_reservedSMEM_offset_0_alias:
	.zero		0
.nv.shared.reserved.0:
	.zero		64
	.weak		__nv_reservedSMEM_tcgen05_partition
	.type		__nv_reservedSMEM_tcgen05_partition,@object
	.size		__nv_reservedSMEM_tcgen05_partition,(.L_0 - __nv_reservedSMEM_tcgen05_partition)
__nv_reservedSMEM_tcgen05_partition:
	.zero		32
.L_0:


//--------------------- .nv.global                --------------------------
	.section	.nv.global,"aw",@nobits
.nv.global:
	.type		_ZN40_INTERNAL_3f9fea1f_4_k_cu_072e24d3_377744cute1_E,@object
	.size		_ZN40_INTERNAL_3f9fea1f_4_k_cu_072e24d3_377744cute1_E,(_ZN40_INTERNAL_3f9fea1f_4_k_cu_072e24d3_377744cuda3std3__45__cpo6cbeginE - _ZN40_INTERNAL_3f9fea1f_4_k_cu_072e24d3_377744cute1_E)
_ZN40_INTERNAL_3f9fea1f_4_k_cu_072e24d3_377744cute1_E:
	.zero		1
	.type		_ZN40_INTERNAL_3f9fea1f_4_k_cu_072e24d3_377744cuda3std3__45__cpo6cbeginE,@object
	.size		_ZN40_INTERNAL_3f9fea1f_4_k_cu_072e24d3_377744cuda3std3__45__cpo6cbeginE,(_ZN40_INTERNAL_3f9fea1f_4_k_cu_072e24d3_377744cuda3std3__48in_placeE - _ZN40_INTERNAL_3f9fea1f_4_k_cu_072e24d3_377744cuda3std3__45__cpo6cbeginE)
_ZN40_INTERNAL_3f9fea1f_4_k_cu_072e24d3_377744cuda3std3__45__cpo6cbeginE:
	.zero		1
	.type		_ZN40_INTERNAL_3f9fea1f_4_k_cu_072e24d3_377744cuda3std3__48in_placeE,@object
	.size		_ZN40_INTERNAL_3f9fea1f_4_k_cu_072e24d3_377744cuda3std3__48in_placeE,(_ZN40_INTERNAL_3f9fea1f_4_k_cu_072e24d3_377744cuda3std6ranges3__45__cpo9iter_moveE - _ZN40_INTERNAL_3f9fea1f_4_k_cu_072e24d3_377744cuda3std3__48in_placeE)
_ZN40_INTERNAL_3f9fea1f_4_k_cu_072e24d3_377744cuda3std3__48in_placeE:
	.zero		1
	.type		_ZN40_INTERNAL_3f9fea1f_4_k_cu_072e24d3_377744cuda3std6ranges3__45__cpo9iter_moveE,@object
	.size		_ZN40_INTERNAL_3f9fea1f_4_k_cu_072e24d3_377744cuda3std6ranges3__45__cpo9iter_moveE,(_ZN40_INTERNAL_3f9fea1f_4_k_cu_072e24d3_377744cuda3std3__45__cpo5beginE - _ZN40_INTERNAL_3f9fea1f_4_k_cu_072e24d3_377744cuda3std6ranges3__45__cpo9iter_moveE)
_ZN40_INTERNAL_3f9fea1f_4_k_cu_072e24d3_377744cuda3std6ranges3__45__cpo9iter_moveE:
	.zero		1
	.type		_ZN40_INTERNAL_3f9fea1f_4_k_cu_072e24d3_377744cuda3std3__45__cpo5beginE,@object
	.size		_ZN40_INTERNAL_3f9fea1f_4_k_cu_072e24d3_377744cuda3std3__45__cpo5beginE,(_ZN40_INTERNAL_3f9fea1f_4_k_cu_072e24d3_377744cuda3std3__442_GLOBAL__N__3f9fea1f_4_k_cu_072e24d3_377746ignoreE - _ZN40_INTERNAL_3f9fea1f_4_k_cu_072e24d3_377744cuda3std3__45__cpo5beginE)
_ZN40_INTERNAL_3f9fea1f_4_k_cu_072e24d3_377744cuda3std3__45__cpo5beginE:
	.zero		1
	.type		_ZN40_INTERNAL_3f9fea1f_4_k_cu_072e24d3_377744cuda3std3__442_GLOBAL__N__3f9fea1f_4_k_cu_072e24d3_377746ignoreE,@object
	.size		_ZN40_INTERNAL_3f9fea1f_4_k_cu_072e24d3_377744cuda3std3__442_GLOBAL__N__3f9fea1f_4_k_cu_072e24d3_377746ignoreE,(_ZN40_INTERNAL_3f9fea1f_4_k_cu_072e24d3_377744cute7productE - _ZN40_INTERNAL_3f9fea1f_4_k_cu_072e24d3_377744cuda3std3__442_GLOBAL__N__3f9fea1f_4_k_cu_072e24d3_377746ignoreE)
_ZN40_INTERNAL_3f9fea1f_4_k_cu_072e24d3_377744cuda3std3__442_GLOBAL__N__3f9fea1f_4_k_cu_072e24d3_377746ignoreE:
	.zero		1
	.type		_ZN40_INTERNAL_3f9fea1f_4_k_cu_072e24d3_377744cute7productE,@object
	.size		_ZN40_INTERNAL_3f9fea1f_4_k_cu_072e24d3_377744cute7productE,(_ZN40_INTERNAL_3f9fea1f_4_k_cu_072e24d3_377744cuda3std3__45__cpo3endE - _ZN40_INTERNAL_3f9fea1f_4_k_cu_072e24d3_377744cute7productE)
_ZN40_INTERNAL_3f9fea1f_4_k_cu_072e24d3_377744cute7productE:
	.zero		1
	.type		_ZN40_INTERNAL_3f9fea1f_4_k_cu_072e24d3_377744cuda3std3__45__cpo3endE,@object
	.size		_ZN40_INTERNAL_3f9fea1f_4_k_cu_072e24d3_377744cuda3std3__45__cpo3endE,(_ZN40_INTERNAL_3f9fea1f_4_k_cu_072e24d3_377744cuda3std3__419piecewise_constructE - _ZN40_INTERNAL_3f9fea1f_4_k_cu_072e24d3_377744cuda3std3__45__cpo3endE)
_ZN40_INTERNAL_3f9fea1f_4_k_cu_072e24d3_377744cuda3std3__45__cpo3endE:
	.zero		1
	.type		_ZN40_INTERNAL_3f9fea1f_4_k_cu_072e24d3_377744cuda3std3__419piecewise_constructE,@object
	.size		_ZN40_INTERNAL_3f9fea1f_4_k_cu_072e24d3_377744cuda3std3__419piecewise_constructE,(_ZN40_INTERNAL_3f9fea1f_4_k_cu_072e24d3_377744cuda3std3__45__cpo4cendE - _ZN40_INTERNAL_3f9fea1f_4_k_cu_072e24d3_377744cuda3std3__419piecewise_constructE)
_ZN40_INTERNAL_3f9fea1f_4_k_cu_072e24d3_377744cuda3std3__419piecewise_constructE:
	.zero		1
	.type		_ZN40_INTERNAL_3f9fea1f_4_k_cu_072e24d3_377744cuda3std3__45__cpo4cendE,@object
	.size		_ZN40_INTERNAL_3f9fea1f_4_k_cu_072e24d3_377744cuda3std3__45__cpo4cendE,(_ZN40_INTERNAL_3f9fea1f_4_k_cu_072e24d3_377744cuda3std6ranges3__45__cpo4swapE - _ZN40_INTERNAL_3f9fea1f_4_k_cu_072e24d3_377744cuda3std3__45__cpo4cendE)
_ZN40_INTERNAL_3f9fea1f_4_k_cu_072e24d3_377744cuda3std3__45__cpo4cendE:
	.zero		1
	.type		_ZN40_INTERNAL_3f9fea1f_4_k_cu_072e24d3_377744cuda3std6ranges3__45__cpo4swapE,@object
	.size		_ZN40_INTERNAL_3f9fea1f_4_k_cu_072e24d3_377744cuda3std6ranges3__45__cpo4swapE,(.L_10 - _ZN40_INTERNAL_3f9fea1f_4_k_cu_072e24d3_377744cuda3std6ranges3__45__cpo4swapE)
_ZN40_INTERNAL_3f9fea1f_4_k_cu_072e24d3_377744cuda3std6ranges3__45__cpo4swapE:
	.zero		1
.L_10:


//--------------------- .nv.constant0._ZN7cutlass13device_kernelINS_4gemm6kernel13GemmUniversalIN4cute5tupleIJiiiiEEENS1_10collective13CollectiveMmaINS1_35MainloopSm100TmaUmmaWarpSpecializedILi8ELi2ELi4ENS5_IJNS4_1CILi1EEESB_SB_EEEEENS5_IJNSA_ILi128EEENSA_ILi64EEESE_EEENS_12float_e4m3_tENS5_IJSB_llEEENS_12float_e5m2_tENS5_IJlSB_lEEENS4_8TiledMMAINS4_8MMA_AtomIJNS4_10MMA_TraitsINS4_19SM100_MMA_F8F6F4_SSEJSH_SJ_fSE_SF_NS4_17integral_constantINS4_4UMMA5MajorELSR_1EEENSP_ISR_LSR_0EEENSP_INSQ_7ScaleInELSU_0EEESV_EEEEEENS4_6LayoutISC_NS5_IJNSA_ILi0EEESZ_SZ_EEEEENS5_IJNS4_10UnderscoreES12_S12_EEEEENS4_13SM90_TMA_LOADENS4_14ComposedLayoutINS4_7SwizzleILi3ELi4ELi3EEENS4_18smem_ptr_flag_bitsILi8EEENSY_INS5_IJSE_NSA_ILi8EEEEEENS5_IJSB_SE_EEEEEEEvNS4_8identityES15_NS16_IS18_S1A_NSY_INS5_IJS1B_SE_EEENS5_IJSE_SB_EEEEEEEvS1G_EENS_8epilogue10collective18CollectiveEpilogueINS1M_23Sm100TmaWarpSpecializedILi1ELi1ELi64ELb0ELb0EEEJSG_NS5_IJNSY_ISE_SB_EENSY_ISF_SB_EEEEESH_SK_SH_SK_NS1M_6fusion15FusionCallbacksIS1Q_NS1U_17LinearCombinationISH_fSH_fLNS_15FloatRoundStyleE2EEESG_S1T_JEEENS4_5SM1004TMEM4LOAD26SM100_TMEM_LOAD_32dp32b64xES15_NS16_INS17_ILi2ELi4ELi3EEES1A_NSY_INS5_IJS1B_SF_EEENS5_IJSF_SB_EEEEEEENS4_39AutoVectorizingCopyWithAssumedAlignmentILi128EEENS4_14SM90_TMA_STOREES28_S2A_S2A_EEEvvEEEEvNT_6ParamsE --------------------------
	.section	.nv.constant0._ZN7cutlass13device_kernelINS_4gemm6kernel13GemmUniversalIN4cute5tupleIJiiiiEEENS1_10collective13CollectiveMmaINS1_35MainloopSm100TmaUmmaWarpSpecializedILi8ELi2ELi4ENS5_IJNS4_1CILi1EEESB_SB_EEEEENS5_IJNSA_ILi128EEENSA_ILi64EEESE_EEENS_12float_e4m3_tENS5_IJSB_llEEENS_12float_e5m2_tENS5_IJlSB_lEEENS4_8TiledMMAINS4_8MMA_AtomIJNS4_10MMA_TraitsINS4_19SM100_MMA_F8F6F4_SSEJSH_SJ_fSE_SF_NS4_17integral_constantINS4_4UMMA5MajorELSR_1EEENSP_ISR_LSR_0EEENSP_INSQ_7ScaleInELSU_0EEESV_EEEEEENS4_6LayoutISC_NS5_IJNSA_ILi0EEESZ_SZ_EEEEENS5_IJNS4_10UnderscoreES12_S12_EEEEENS4_13SM90_TMA_LOADENS4_14ComposedLayoutINS4_7SwizzleILi3ELi4ELi3EEENS4_18smem_ptr_flag_bitsILi8EEENSY_INS5_IJSE_NSA_ILi8EEEEEENS5_IJSB_SE_EEEEEEEvNS4_8identityES15_NS16_IS18_S1A_NSY_INS5_IJS1B_SE_EEENS5_IJSE_SB_EEEEEEEvS1G_EENS_8epilogue10collective18CollectiveEpilogueINS1M_23Sm100TmaWarpSpecializedILi1ELi1ELi64ELb0ELb0EEEJSG_NS5_IJNSY_ISE_SB_EENSY_ISF_SB_EEEEESH_SK_SH_SK_NS1M_6fusion15FusionCallbacksIS1Q_NS1U_17LinearCombinationISH_fSH_fLNS_15FloatRoundStyleE2EEESG_S1T_JEEENS4_5SM1004TMEM4LOAD26SM100_TMEM_LOAD_32dp32b64xES15_NS16_INS17_ILi2ELi4ELi3EEES1A_NSY_INS5_IJS1B_SF_EEENS5_IJSF_SB_EEEEEEENS4_39AutoVectorizingCopyWithAssumedAlignmentILi128EEENS4_14SM90_TMA_STOREES28_S2A_S2A_EEEvvEEEEvNT_6ParamsE,"a",@progbits
	.sectionflags	@""
	.align	4
.nv.constant0._ZN7cutlass13device_kernelINS_4gemm6kernel13GemmUniversalIN4cute5tupleIJiiiiEEENS1_10collective13CollectiveMmaINS1_35MainloopSm100TmaUmmaWarpSpecializedILi8ELi2ELi4ENS5_IJNS4_1CILi1EEESB_SB_EEEEENS5_IJNSA_ILi128EEENSA_ILi64EEESE_EEENS_12float_e4m3_tENS5_IJSB_llEEENS_12float_e5m2_tENS5_IJlSB_lEEENS4_8TiledMMAINS4_8MMA_AtomIJNS4_10MMA_TraitsINS4_19SM100_MMA_F8F6F4_SSEJSH_SJ_fSE_SF_NS4_17integral_constantINS4_4UMMA5MajorELSR_1EEENSP_ISR_LSR_0EEENSP_INSQ_7ScaleInELSU_0EEESV_EEEEEENS4_6LayoutISC_NS5_IJNSA_ILi0EEESZ_SZ_EEEEENS5_IJNS4_10UnderscoreES12_S12_EEEEENS4_13SM90_TMA_LOADENS4_14ComposedLayoutINS4_7SwizzleILi3ELi4ELi3EEENS4_18smem_ptr_flag_bitsILi8EEENSY_INS5_IJSE_NSA_ILi8EEEEEENS5_IJSB_SE_EEEEEEEvNS4_8identityES15_NS16_IS18_S1A_NSY_INS5_IJS1B_SE_EEENS5_IJSE_SB_EEEEEEEvS1G_EENS_8epilogue10collective18CollectiveEpilogueINS1M_23Sm100TmaWarpSpecializedILi1ELi1ELi64ELb0ELb0EEEJSG_NS5_IJNSY_ISE_SB_EENSY_ISF_SB_EEEEESH_SK_SH_SK_NS1M_6fusion15FusionCallbacksIS1Q_NS1U_17LinearCombinationISH_fSH_fLNS_15FloatRoundStyleE2EEESG_S1T_JEEENS4_5SM1004TMEM4LOAD26SM100_TMEM_LOAD_32dp32b64xES15_NS16_INS17_ILi2ELi4ELi3EEES1A_NSY_INS5_IJS1B_SF_EEENS5_IJSF_SB_EEEEEEENS4_39AutoVectorizingCopyWithAssumedAlignmentILi128EEENS4_14SM90_TMA_STOREES28_S2A_S2A_EEEvvEEEEvNT_6ParamsE:
	.zero		2944


//--------------------- SYMBOLS --------------------------

	.type		.nv.reservedSmem.offset0,@object
	.size		.nv.reservedSmem.offset0,0x4
	.type		.nv.reservedSmem.cap,@object
	.size		.nv.reservedSmem.cap,0x4
	.type		__assertfail,@function
